// auto-generated by cutlass_sweep.gemm — config: {"arch": "sm_90", "cluster_m": 1, "cluster_n": 2, "dtype": "bf16", "dtype_b": "bf16", "layout": "nt", "stages": 0, "tile_k": 64, "tile_m": 128, "tile_n": 256}
#include "cutlass/cutlass.h"
#include "cutlass/gemm/collective/collective_builder.hpp"
#include "cutlass/gemm/device/gemm_universal_adapter.h"
#include "cutlass/gemm/kernel/gemm_universal.hpp"
#include "cutlass/epilogue/collective/collective_builder.hpp"

using ElemA = cutlass::bfloat16_t;
using ElemB = cutlass::bfloat16_t;
using ElemCD = cutlass::bfloat16_t;
using Acc  = float;
using TileShape    = cute::Shape<cute::_128, cute::_256, cute::_64>;
using ClusterShape = cute::Shape<cute::_1, cute::_2, cute::_1>;

using CollectiveEpilogue = typename cutlass::epilogue::collective::CollectiveBuilder<
    cutlass::arch::Sm90, cutlass::arch::OpClassTensorOp,
    TileShape, ClusterShape,
    cutlass::epilogue::collective::EpilogueTileAuto,
    Acc, Acc,
    ElemCD, cutlass::layout::RowMajor, 128 / cutlass::sizeof_bits<ElemCD>::value,
    ElemCD, cutlass::layout::RowMajor, 128 / cutlass::sizeof_bits<ElemCD>::value,
    cutlass::epilogue::collective::EpilogueScheduleAuto
  >::CollectiveOp;

using CollectiveMainloop = typename cutlass::gemm::collective::CollectiveBuilder<
    cutlass::arch::Sm90, cutlass::arch::OpClassTensorOp,
    ElemA, cutlass::layout::RowMajor, 128 / cutlass::sizeof_bits<ElemA>::value,
    ElemB, cutlass::layout::ColumnMajor, 128 / cutlass::sizeof_bits<ElemB>::value,
    Acc,
    TileShape, ClusterShape,
    cutlass::gemm::collective::StageCountAutoCarveout<static_cast<int>(sizeof(typename CollectiveEpilogue::SharedStorage))>,
    cutlass::gemm::collective::KernelScheduleAuto
  >::CollectiveOp;

using GemmKernel = cutlass::gemm::kernel::GemmUniversal<
    cute::Shape<int,int,int,int>,
    CollectiveMainloop,
    CollectiveEpilogue
>;
using Gemm = cutlass::gemm::device::GemmUniversalAdapter<GemmKernel>;

// Force the device kernel symbol into the cubin without needing a host main.
auto* _anchor = &cutlass::device_kernel<GemmKernel>;


// ===== COMPILED SASS (sm_90a) =====

	.target	sm_90a

	.elftype	@"ET_EXEC"


//--------------------- .note.nv.tkinfo           --------------------------
	.section	.note.nv.tkinfo,"",@"SHT_NOTE"
	.sectionflags	@"SHF_NOTE_NV_TKINFO"
	.tkinfo
        /*0018*/ 	.word	0x00000002
        /*0030*/ 	.string	""
        /*0030*/ 	.string	"ptxas"
        /*0030*/ 	.string	"Cuda compilation tools, release 13.0, V13.0.88"
        /*0030*/ 	.string	"Build cuda_13.0.r13.0/compiler.36424714_0"
        /*0030*/ 	.string	"-arch sm_90a -m 64 "



//--------------------- .note.nv.cuinfo           --------------------------
	.section	.note.nv.cuinfo,"",@"SHT_NOTE"
	.sectionflags	@"SHF_NOTE_NV_CUINFO"
        /*0018*/ 	.short	0x0002
        /*001a*/ 	.short	0x005a
        /*001c*/ 	.short	0x0082
	.zero		2


//--------------------- .nv.info                  --------------------------
	.section	.nv.info,"",@"SHT_CUDA_INFO"
	.align	4


	//----- nvinfo : EIATTR_REGCOUNT
	.align		4
        /*0000*/ 	.byte	0x04, 0x2f
        /*0002*/ 	.short	(.L_15 - .L_14)
	.align		4
.L_14:
        /*0004*/ 	.word	index@(_ZN7cutlass13device_kernelINS_4gemm6kernel13GemmUniversalIN4cute5tupleIJiiiiEEENS1_10collective13CollectiveMmaINS1_34MainloopSm90TmaGmmaWarpSpecializedILi4ENS5_IJNS4_1CILi1EEENSA_ILi2EEESB_EEENS1_35KernelTmaWarpSpecializedCooperativeEEENS5_IJNSA_ILi128EEENSA_ILi256EEENSA_ILi64EEEEEENS_10bfloat16_tENS5_IJlSB_lEEESK_SL_NS4_8TiledMMAINS4_8MMA_AtomIJNS4_4SM904GMMA28MMA_64x256x16_F32BF16BF16_SSILNSP_5MajorE0ELSR_0ELNSP_7ScaleInE1ELSS_1EEEEEENS4_6LayoutINS5_IJSC_SB_SB_EEENS5_IJSB_NSA_ILi0EEESX_EEEEENS5_IJNS4_10UnderscoreES10_S10_EEEEENS4_23SM90_TMA_LOAD_MULTICASTENS4_14ComposedLayoutINS4_7SwizzleILi3ELi4ELi3EEENS4_18smem_ptr_flag_bitsILi16EEENSV_INS5_IJNSA_ILi8EEESI_EEENS5_IJSI_SB_EEEEEEEvNS4_8identityENS4_13SM90_TMA_LOADES1D_vS1E_EENS_8epilogue10collective6detail29Sm90TmaWarpSpecializedAdapterINS1I_15DefaultEpilogueISK_SL_SL_NS1H_6thread17LinearCombinationISK_Li1EffLNS1M_9ScaleType4KindE0ELNS_15FloatRoundStyleE2ESK_EENS1_15EpilogueDefaultEEEEEvvEEEEvNT_6ParamsE)
        /*0008*/ 	.word	0x000000a8


	//----- nvinfo : EIATTR_FRAME_SIZE
	.align		4
.L_15:
        /*000c*/ 	.byte	0x04, 0x11
        /*000e*/ 	.short	(.L_17 - .L_16)
	.align		4
.L_16:
        /*0010*/ 	.word	index@(_ZN7cutlass13device_kernelINS_4gemm6kernel13GemmUniversalIN4cute5tupleIJiiiiEEENS1_10collective13CollectiveMmaINS1_34MainloopSm90TmaGmmaWarpSpecializedILi4ENS5_IJNS4_1CILi1EEENSA_ILi2EEESB_EEENS1_35KernelTmaWarpSpecializedCooperativeEEENS5_IJNSA_ILi128EEENSA_ILi256EEENSA_ILi64EEEEEENS_10bfloat16_tENS5_IJlSB_lEEESK_SL_NS4_8TiledMMAINS4_8MMA_AtomIJNS4_4SM904GMMA28MMA_64x256x16_F32BF16BF16_SSILNSP_5MajorE0ELSR_0ELNSP_7ScaleInE1ELSS_1EEEEEENS4_6LayoutINS5_IJSC_SB_SB_EEENS5_IJSB_NSA_ILi0EEESX_EEEEENS5_IJNS4_10UnderscoreES10_S10_EEEEENS4_23SM90_TMA_LOAD_MULTICASTENS4_14ComposedLayoutINS4_7SwizzleILi3ELi4ELi3EEENS4_18smem_ptr_flag_bitsILi16EEENSV_INS5_IJNSA_ILi8EEESI_EEENS5_IJSI_SB_EEEEEEEvNS4_8identityENS4_13SM90_TMA_LOADES1D_vS1E_EENS_8epilogue10collective6detail29Sm90TmaWarpSpecializedAdapterINS1I_15DefaultEpilogueISK_SL_SL_NS1H_6thread17LinearCombinationISK_Li1EffLNS1M_9ScaleType4KindE0ELNS_15FloatRoundStyleE2ESK_EENS1_15EpilogueDefaultEEEEEvvEEEEvNT_6ParamsE)
        /*0014*/ 	.word	0x00000000


	//----- nvinfo : EIATTR_MIN_STACK_SIZE
	.align		4
.L_17:
        /*0018*/ 	.byte	0x04, 0x12
        /*001a*/ 	.short	(.L_19 - .L_18)
	.align		4
.L_18:
        /*001c*/ 	.word	index@(_ZN7cutlass13device_kernelINS_4gemm6kernel13GemmUniversalIN4cute5tupleIJiiiiEEENS1_10collective13CollectiveMmaINS1_34MainloopSm90TmaGmmaWarpSpecializedILi4ENS5_IJNS4_1CILi1EEENSA_ILi2EEESB_EEENS1_35KernelTmaWarpSpecializedCooperativeEEENS5_IJNSA_ILi128EEENSA_ILi256EEENSA_ILi64EEEEEENS_10bfloat16_tENS5_IJlSB_lEEESK_SL_NS4_8TiledMMAINS4_8MMA_AtomIJNS4_4SM904GMMA28MMA_64x256x16_F32BF16BF16_SSILNSP_5MajorE0ELSR_0ELNSP_7ScaleInE1ELSS_1EEEEEENS4_6LayoutINS5_IJSC_SB_SB_EEENS5_IJSB_NSA_ILi0EEESX_EEEEENS5_IJNS4_10UnderscoreES10_S10_EEEEENS4_23SM90_TMA_LOAD_MULTICASTENS4_14ComposedLayoutINS4_7SwizzleILi3ELi4ELi3EEENS4_18smem_ptr_flag_bitsILi16EEENSV_INS5_IJNSA_ILi8EEESI_EEENS5_IJSI_SB_EEEEEEEvNS4_8identityENS4_13SM90_TMA_LOADES1D_vS1E_EENS_8epilogue10collective6detail29Sm90TmaWarpSpecializedAdapterINS1I_15DefaultEpilogueISK_SL_SL_NS1H_6thread17LinearCombinationISK_Li1EffLNS1M_9ScaleType4KindE0ELNS_15FloatRoundStyleE2ESK_EENS1_15EpilogueDefaultEEEEEvvEEEEvNT_6ParamsE)
        /*0020*/ 	.word	0x00000000
.L_19:


//--------------------- .nv.compat                --------------------------
	.section	.nv.compat,"",@"SHT_CUDA_COMPAT_INFO"
	.align	4
        /*0000*/ 	.byte	0x02, 0x09, 0x01, 0x00, 0x02, 0x02, 0x04, 0x00, 0x02, 0x05, 0x05, 0x00, 0x03, 0x07, 0x01, 0x01
        /*0010*/ 	.byte	0x02, 0x03, 0x01, 0x00, 0x02, 0x06, 0x01, 0x00, 0x04, 0x0b, 0x08, 0x00, 0x00, 0x00, 0x00, 0x00
        /*0020*/ 	.byte	0x00, 0x00, 0x00, 0x00


//--------------------- .nv.info._ZN7cutlass13device_kernelINS_4gemm6kernel13GemmUniversalIN4cute5tupleIJiiiiEEENS1_10collective13CollectiveMmaINS1_34MainloopSm90TmaGmmaWarpSpecializedILi4ENS5_IJNS4_1CILi1EEENSA_ILi2EEESB_EEENS1_35KernelTmaWarpSpecializedCooperativeEEENS5_IJNSA_ILi128EEENSA_ILi256EEENSA_ILi64EEEEEENS_10bfloat16_tENS5_IJlSB_lEEESK_SL_NS4_8TiledMMAINS4_8MMA_AtomIJNS4_4SM904GMMA28MMA_64x256x16_F32BF16BF16_SSILNSP_5MajorE0ELSR_0ELNSP_7ScaleInE1ELSS_1EEEEEENS4_6LayoutINS5_IJSC_SB_SB_EEENS5_IJSB_NSA_ILi0EEESX_EEEEENS5_IJNS4_10UnderscoreES10_S10_EEEEENS4_23SM90_TMA_LOAD_MULTICASTENS4_14ComposedLayoutINS4_7SwizzleILi3ELi4ELi3EEENS4_18smem_ptr_flag_bitsILi16EEENSV_INS5_IJNSA_ILi8EEESI_EEENS5_IJSI_SB_EEEEEEEvNS4_8identityENS4_13SM90_TMA_LOADES1D_vS1E_EENS_8epilogue10collective6detail29Sm90TmaWarpSpecializedAdapterINS1I_15DefaultEpilogueISK_SL_SL_NS1H_6thread17LinearCombinationISK_Li1EffLNS1M_9ScaleType4KindE0ELNS_15FloatRoundStyleE2ESK_EENS1_15EpilogueDefaultEEEEEvvEEEEvNT_6ParamsE --------------------------
	.section	.nv.info._ZN7cutlass13device_kernelINS_4gemm6kernel13GemmUniversalIN4cute5tupleIJiiiiEEENS1_10collective13CollectiveMmaINS1_34MainloopSm90TmaGmmaWarpSpecializedILi4ENS5_IJNS4_1CILi1EEENSA_ILi2EEESB_EEENS1_35KernelTmaWarpSpecializedCooperativeEEENS5_IJNSA_ILi128EEENSA_ILi256EEENSA_ILi64EEEEEENS_10bfloat16_tENS5_IJlSB_lEEESK_SL_NS4_8TiledMMAINS4_8MMA_AtomIJNS4_4SM904GMMA28MMA_64x256x16_F32BF16BF16_SSILNSP_5MajorE0ELSR_0ELNSP_7ScaleInE1ELSS_1EEEEEENS4_6LayoutINS5_IJSC_SB_SB_EEENS5_IJSB_NSA_ILi0EEESX_EEEEENS5_IJNS4_10UnderscoreES10_S10_EEEEENS4_23SM90_TMA_LOAD_MULTICASTENS4_14ComposedLayoutINS4_7SwizzleILi3ELi4ELi3EEENS4_18smem_ptr_flag_bitsILi16EEENSV_INS5_IJNSA_ILi8EEESI_EEENS5_IJSI_SB_EEEEEEEvNS4_8identityENS4_13SM90_TMA_LOADES1D_vS1E_EENS_8epilogue10collective6detail29Sm90TmaWarpSpecializedAdapterINS1I_15DefaultEpilogueISK_SL_SL_NS1H_6thread17LinearCombinationISK_Li1EffLNS1M_9ScaleType4KindE0ELNS_15FloatRoundStyleE2ESK_EENS1_15EpilogueDefaultEEEEEvvEEEEvNT_6ParamsE,"",@"SHT_CUDA_INFO"
	.sectionflags	@""
	.align	4


	//----- nvinfo : EIATTR_CUDA_API_VERSION
	.align		4
        /*0000*/ 	.byte	0x04, 0x37
        /*0002*/ 	.short	(.L_21 - .L_20)
.L_20:
        /*0004*/ 	.word	0x00000082


	//----- nvinfo : EIATTR_KPARAM_INFO
	.align		4
.L_21:
        /*0008*/ 	.byte	0x04, 0x17
        /*000a*/ 	.short	(.L_23 - .L_22)
.L_22:
        /*000c*/ 	.word	0x00000000
        /*0010*/ 	.short	0x0000
        /*0012*/ 	.short	0x0070
        /*0014*/ 	.byte	0x00, 0xf0, 0x01, 0x10


	//----- nvinfo : EIATTR_SPARSE_MMA_MASK
	.align		4
.L_23:
        /*0018*/ 	.byte	0x03, 0x50
        /*001a*/ 	.short	0x0000


	//----- nvinfo : EIATTR_MAXREG_COUNT
	.align		4
        /*001c*/ 	.byte	0x03, 0x1b
        /*001e*/ 	.short	0x00a8


	//----- nvinfo : EIATTR_NUM_BARRIERS
	.align		4
        /*0020*/ 	.byte	0x02, 0x4c
        /*0022*/ 	.byte	0x01
	.zero		1


	//----- nvinfo : EIATTR_EXTERNS
	.align		4
        /*0024*/ 	.byte	0x04, 0x0f
        /*0026*/ 	.short	(.L_25 - .L_24)


	//   ....[0]....
	.align		4
.L_24:
        /*0028*/ 	.word	index@(__assertfail)


	//----- nvinfo : EIATTR_MERCURY_ISA_VERSION
	.align		4
.L_25:
        /*002c*/ 	.byte	0x03, 0x5f
        /*002e*/ 	.short	0x0101


	//----- nvinfo : EIATTR_INT_WARP_WIDE_INSTR_OFFSETS
	.align		4
        /*0030*/ 	.byte	0x04, 0x31
        /*0032*/ 	.short	(.L_27 - .L_26)


	//   ....[0]....
.L_26:
        /*0034*/ 	.word	0x00000420


	//   ....[1]....
        /*0038*/ 	.word	0x00000440


	//   ....[2]....
        /*003c*/ 	.word	0x00000610


	//   ....[3]....
        /*0040*/ 	.word	0x00001cc0


	//----- nvinfo : EIATTR_COOP_GROUP_MASK_REGIDS
	.align		4
.L_27:
        /*0044*/ 	.byte	0x04, 0x29
        /*0046*/ 	.short	(.L_29 - .L_28)


	//   ....[0]....
.L_28:
        /*0048*/ 	.word	0xffffffff


	//   ....[1]....
        /*004c*/ 	.word	0xffffffff


	//   ....[2]....
        /*0050*/ 	.word	0xffffffff


	//   ....[3]....
        /*0054*/ 	.word	0xffffffff


	//   ....[4]....
        /*0058*/ 	.word	0xffffffff


	//   ....[5]....
        /*005c*/ 	.word	0xffffffff


	//----- nvinfo : EIATTR_COOP_GROUP_INSTR_OFFSETS
	.align		4
.L_29:
        /*0060*/ 	.byte	0x04, 0x28
        /*0062*/ 	.short	(.L_31 - .L_30)


	//   ....[0]....
.L_30:
        /*0064*/ 	.word	0x00000060


	//   ....[1]....
        /*0068*/ 	.word	0x00000070


	//   ....[2]....
        /*006c*/ 	.word	0x00000130


	//   ....[3]....
        /*0070*/ 	.word	0x000002d0


	//   ....[4]....
        /*0074*/ 	.word	0x00000780


	//   ....[5]....
        /*0078*/ 	.word	0x000011d0


	//----- nvinfo : EIATTR_REG_RECONFIG
	.align		4
.L_31:
        /*007c*/ 	.byte	0x01, 0x54
	.zero		2


	//----- nvinfo : EIATTR_SYSCALL_OFFSETS
	.align		4
        /*0080*/ 	.byte	0x04, 0x46
        /*0082*/ 	.short	(.L_33 - .L_32)


	//   ....[0]....
.L_32:
        /*0084*/ 	.word	0x00001390


	//----- nvinfo : EIATTR_MBARRIER_INSTR_OFFSETS
	.align		4
.L_33:
        /*0088*/ 	.byte	0x04, 0x39
        /*008a*/ 	.short	(.L_35 - .L_34)


	//   ....[0]....
.L_34:
        /*008c*/ 	.word	0x00000230
        /*0090*/ 	.word	0x000000ff
        /*0094*/ 	.word	0x00000000
        /*0098*/ 	.short	0x0100
        /*009a*/ 	.byte	0x08
	.zero		1


	//   ....[1]....
        /*009c*/ 	.word	0x00000240
        /*00a0*/ 	.word	0x000000ff
        /*00a4*/ 	.word	0x00000020
        /*00a8*/ 	.short	0x0100
        /*00aa*/ 	.byte	0x08
	.zero		1


	//   ....[2]....
        /*00ac*/ 	.word	0x00000250
        /*00b0*/ 	.word	0x000000ff
        /*00b4*/ 	.word	0x00000008
        /*00b8*/ 	.short	0x0100
        /*00ba*/ 	.byte	0x08
	.zero		1


	//   ....[3]....
        /*00bc*/ 	.word	0x00000260
        /*00c0*/ 	.word	0x000000ff
        /*00c4*/ 	.word	0x00000028
        /*00c8*/ 	.short	0x0100
        /*00ca*/ 	.byte	0x08
	.zero		1


	//   ....[4]....
        /*00cc*/ 	.word	0x00000270
        /*00d0*/ 	.word	0x000000ff
        /*00d4*/ 	.word	0x00000010
        /*00d8*/ 	.short	0x0100
        /*00da*/ 	.byte	0x08
	.zero		1


	//   ....[5]....
        /*00dc*/ 	.word	0x00000280
        /*00e0*/ 	.word	0x000000ff
        /*00e4*/ 	.word	0x00000030
        /*00e8*/ 	.short	0x0100
        /*00ea*/ 	.byte	0x08
	.zero		1


	//   ....[6]....
        /*00ec*/ 	.word	0x00000290
        /*00f0*/ 	.word	0x000000ff
        /*00f4*/ 	.word	0x00000018
        /*00f8*/ 	.short	0x0100
        /*00fa*/ 	.byte	0x08
	.zero		1


	//   ....[7]....
        /*00fc*/ 	.word	0x000002a0
        /*0100*/ 	.word	0x000000ff
        /*0104*/ 	.word	0x00000038
        /*0108*/ 	.short	0x0100
        /*010a*/ 	.byte	0x08
	.zero		1


	//   ....[8]....
        /*010c*/ 	.word	0x00000690
        /*0110*/ 	.word	0x000000ff
        /*0114*/ 	.word	0x00000050
        /*0118*/ 	.short	0x0100
        /*011a*/ 	.byte	0x06
	.zero		1


	//   ....[9]....
        /*011c*/ 	.word	0x00000720
        /*0120*/ 	.word	0x000000ff
        /*0124*/ 	.word	0x00000058
        /*0128*/ 	.short	0x0100
        /*012a*/ 	.byte	0x06
	.zero		1


	//   ....[10]....
        /*012c*/ 	.word	0x00001450
        /*0130*/ 	.word	0x00000003
        /*0134*/ 	.word	0x00000000
        /*0138*/ 	.short	0x010a
        /*013a*/ 	.byte	0x3f
	.zero		1


	//   ....[11]....
        /*013c*/ 	.word	0x00001490
        /*0140*/ 	.word	0x00000003
        /*0144*/ 	.word	0x00000000
        /*0148*/ 	.short	0x010a
        /*014a*/ 	.byte	0x3f
	.zero		1


	//   ....[12]....
        /*014c*/ 	.word	0x00001890
        /*0150*/ 	.word	0x00000005
        /*0154*/ 	.word	0x00000000
        /*0158*/ 	.short	0x010a
        /*015a*/ 	.byte	0x3f
	.zero		1


	//   ....[13]....
        /*015c*/ 	.word	0x000018d0
        /*0160*/ 	.word	0x00000005
        /*0164*/ 	.word	0x00000000
        /*0168*/ 	.short	0x010a
        /*016a*/ 	.byte	0x3f
	.zero		1


	//   ....[14]....
        /*016c*/ 	.word	0x00001b60
        /*0170*/ 	.word	0x00000005
        /*0174*/ 	.word	0x00000000
        /*0178*/ 	.short	0x0101
        /*017a*/ 	.byte	0x3f
	.zero		1


	//   ....[15]....
        /*017c*/ 	.word	0x00001d40
        /*0180*/ 	.word	0x00000003
        /*0184*/ 	.word	0x00000000
        /*0188*/ 	.short	0x0101
        /*018a*/ 	.byte	0x3f
	.zero		1


	//   ....[16]....
        /*018c*/ 	.word	0x0000ab30
        /*0190*/ 	.word	0x00000016
        /*0194*/ 	.word	0x00000020
        /*0198*/ 	.short	0x010a
        /*019a*/ 	.byte	0x3f
	.zero		1


	//   ....[17]....
        /*019c*/ 	.word	0x0000af00
        /*01a0*/ 	.word	0x00000005
        /*01a4*/ 	.word	0x00000058
        /*01a8*/ 	.short	0x0101
        /*01aa*/ 	.byte	0x3f
	.zero		1


	//   ....[18]....
        /*01ac*/ 	.word	0x0000b610
        /*01b0*/ 	.word	0x00000007
        /*01b4*/ 	.word	0x00000000
        /*01b8*/ 	.short	0x010a
        /*01ba*/ 	.byte	0x3f
	.zero		1


	//   ....[19]....
        /*01bc*/ 	.word	0x0000b690
        /*01c0*/ 	.word	0x00000008
        /*01c4*/ 	.word	0x00000000
        /*01c8*/ 	.short	0x010a
        /*01ca*/ 	.byte	0x3f
	.zero		1


	//   ....[20]....
        /*01cc*/ 	.word	0x0000b720
        /*01d0*/ 	.word	0x0000000b
        /*01d4*/ 	.word	0x00000000
        /*01d8*/ 	.short	0x010a
        /*01da*/ 	.byte	0x3f
	.zero		1


	//   ....[21]....
        /*01dc*/ 	.word	0x0000b7b0
        /*01e0*/ 	.word	0x00000003
        /*01e4*/ 	.word	0x00000000
        /*01e8*/ 	.short	0x010a
        /*01ea*/ 	.byte	0x3f
	.zero		1


	//   ....[22]....
        /*01ec*/ 	.word	0x0000b810
        /*01f0*/ 	.word	0x00000003
        /*01f4*/ 	.word	0x00000000
        /*01f8*/ 	.short	0x010a
        /*01fa*/ 	.byte	0x3f
	.zero		1


	//   ....[23]....
        /*01fc*/ 	.word	0x0000b860
        /*0200*/ 	.word	0x00000005
        /*0204*/ 	.word	0x00000000
        /*0208*/ 	.short	0x010a
        /*020a*/ 	.byte	0x3f
	.zero		1


	//   ....[24]....
        /*020c*/ 	.word	0x0000b930
        /*0210*/ 	.word	0x00000016
        /*0214*/ 	.word	0x00000020
        /*0218*/ 	.short	0x010a
        /*021a*/ 	.byte	0x3f
	.zero		1


	//   ....[25]....
        /*021c*/ 	.word	0x0000ba00
        /*0220*/ 	.word	0x00000007
        /*0224*/ 	.word	0x00000000
        /*0228*/ 	.short	0x010a
        /*022a*/ 	.byte	0x3f
	.zero		1


	//   ....[26]....
        /*022c*/ 	.word	0x0000ba50
        /*0230*/ 	.word	0x00000008
        /*0234*/ 	.word	0x00000000
        /*0238*/ 	.short	0x010a
        /*023a*/ 	.byte	0x3f
	.zero		1


	//   ....[27]....
        /*023c*/ 	.word	0x0000baa0
        /*0240*/ 	.word	0x0000000b
        /*0244*/ 	.word	0x00000000
        /*0248*/ 	.short	0x010a
        /*024a*/ 	.byte	0x3f
	.zero		1


	//----- nvinfo : EIATTR_NUM_MBARRIERS
	.align		4
.L_35:
        /*024c*/ 	.byte	0x03, 0x38
        /*024e*/ 	.short	0x000a


	//----- nvinfo : EIATTR_EXIT_INSTR_OFFSETS
	.align		4
        /*0250*/ 	.byte	0x04, 0x1c
        /*0252*/ 	.short	(.L_37 - .L_36)


	//   ....[0]....
.L_36:
        /*0254*/ 	.word	0x000008e0


	//   ....[1]....
        /*0258*/ 	.word	0x00001100


	//   ....[2]....
        /*025c*/ 	.word	0x0000a250


	//   ....[3]....
        /*0260*/ 	.word	0x0000a7b0


	//   ....[4]....
        /*0264*/ 	.word	0x0000b800


	//----- nvinfo : EIATTR_MAX_THREADS
	.align		4
.L_37:
        /*0268*/ 	.byte	0x04, 0x05
        /*026a*/ 	.short	(.L_39 - .L_38)
.L_38:
        /*026c*/ 	.word	0x00000180
        /*0270*/ 	.word	0x00000001
        /*0274*/ 	.word	0x00000001


	//----- nvinfo : EIATTR_CRS_STACK_SIZE
	.align		4
.L_39:
        /*0278*/ 	.byte	0x04, 0x1e
        /*027a*/ 	.short	(.L_41 - .L_40)
.L_40:
        /*027c*/ 	.word	0x00000000


	//----- nvinfo : EIATTR_CBANK_PARAM_SIZE
	.align		4
.L_41:
        /*0280*/ 	.byte	0x03, 0x19
        /*0282*/ 	.short	0x0470


	//----- nvinfo : EIATTR_PARAM_CBANK
	.align		4
        /*0284*/ 	.byte	0x04, 0x0a
        /*0286*/ 	.short	(.L_43 - .L_42)
	.align		4
.L_42:
        /*0288*/ 	.word	index@(.nv.constant0._ZN7cutlass13device_kernelINS_4gemm6kernel13GemmUniversalIN4cute5tupleIJiiiiEEENS1_10collective13CollectiveMmaINS1_34MainloopSm90TmaGmmaWarpSpecializedILi4ENS5_IJNS4_1CILi1EEENSA_ILi2EEESB_EEENS1_35KernelTmaWarpSpecializedCooperativeEEENS5_IJNSA_ILi128EEENSA_ILi256EEENSA_ILi64EEEEEENS_10bfloat16_tENS5_IJlSB_lEEESK_SL_NS4_8TiledMMAINS4_8MMA_AtomIJNS4_4SM904GMMA28MMA_64x256x16_F32BF16BF16_SSILNSP_5MajorE0ELSR_0ELNSP_7ScaleInE1ELSS_1EEEEEENS4_6LayoutINS5_IJSC_SB_SB_EEENS5_IJSB_NSA_ILi0EEESX_EEEEENS5_IJNS4_10UnderscoreES10_S10_EEEEENS4_23SM90_TMA_LOAD_MULTICASTENS4_14ComposedLayoutINS4_7SwizzleILi3ELi4ELi3EEENS4_18smem_ptr_flag_bitsILi16EEENSV_INS5_IJNSA_ILi8EEESI_EEENS5_IJSI_SB_EEEEEEEvNS4_8identityENS4_13SM90_TMA_LOADES1D_vS1E_EENS_8epilogue10collective6detail29Sm90TmaWarpSpecializedAdapterINS1I_15DefaultEpilogueISK_SL_SL_NS1H_6thread17LinearCombinationISK_Li1EffLNS1M_9ScaleType4KindE0ELNS_15FloatRoundStyleE2ESK_EENS1_15EpilogueDefaultEEEEEvvEEEEvNT_6ParamsE)
        /*028c*/ 	.short	0x0210
        /*028e*/ 	.short	0x0470


	//----- nvinfo : EIATTR_SW_WAR
	.align		4
.L_43:
        /*0290*/ 	.byte	0x04, 0x36
        /*0292*/ 	.short	(.L_45 - .L_44)
.L_44:
        /*0294*/ 	.word	0x00000008
.L_45:


//--------------------- .nv.callgraph             --------------------------
	.section	.nv.callgraph,"",@"SHT_CUDA_CALLGRAPH"
	.align	4
	.sectionentsize	8
	.align		4
        /*0000*/ 	.word	0x00000000
	.align		4
        /*0004*/ 	.word	0xffffffff
	.align		4
        /*0008*/ 	.word	index@(_ZN7cutlass13device_kernelINS_4gemm6kernel13GemmUniversalIN4cute5tupleIJiiiiEEENS1_10collective13CollectiveMmaINS1_34MainloopSm90TmaGmmaWarpSpecializedILi4ENS5_IJNS4_1CILi1EEENSA_ILi2EEESB_EEENS1_35KernelTmaWarpSpecializedCooperativeEEENS5_IJNSA_ILi128EEENSA_ILi256EEENSA_ILi64EEEEEENS_10bfloat16_tENS5_IJlSB_lEEESK_SL_NS4_8TiledMMAINS4_8MMA_AtomIJNS4_4SM904GMMA28MMA_64x256x16_F32BF16BF16_SSILNSP_5MajorE0ELSR_0ELNSP_7ScaleInE1ELSS_1EEEEEENS4_6LayoutINS5_IJSC_SB_SB_EEENS5_IJSB_NSA_ILi0EEESX_EEEEENS5_IJNS4_10UnderscoreES10_S10_EEEEENS4_23SM90_TMA_LOAD_MULTICASTENS4_14ComposedLayoutINS4_7SwizzleILi3ELi4ELi3EEENS4_18smem_ptr_flag_bitsILi16EEENSV_INS5_IJNSA_ILi8EEESI_EEENS5_IJSI_SB_EEEEEEEvNS4_8identityENS4_13SM90_TMA_LOADES1D_vS1E_EENS_8epilogue10collective6detail29Sm90TmaWarpSpecializedAdapterINS1I_15DefaultEpilogueISK_SL_SL_NS1H_6thread17LinearCombinationISK_Li1EffLNS1M_9ScaleType4KindE0ELNS_15FloatRoundStyleE2ESK_EENS1_15EpilogueDefaultEEEEEvvEEEEvNT_6ParamsE)
	.align		4
        /*000c*/ 	.word	index@(__assertfail)
	.align		4
        /*0010*/ 	.word	0x00000000
	.align		4
        /*0014*/ 	.word	0xfffffffe
	.align		4
        /*0018*/ 	.word	0x00000000
	.align		4
        /*001c*/ 	.word	0xfffffffd
	.align		4
        /*0020*/ 	.word	0x00000000
	.align		4
        /*0024*/ 	.word	0xfffffffc


//--------------------- .nv.constant4             --------------------------
	.section	.nv.constant4,"a",@progbits
	.align	8
	.align		8
.nv.constant4:
        /*0000*/ 	.dword	__assertfail
	.align		8
        /*0008*/ 	.dword	__unnamed_1
	.align		8
        /*0010*/ 	.dword	_ZN40_INTERNAL_b1bd7ed6_4_k_cu_21154056_302944cuda3std3__45__cpo5beginE
	.align		8
        /*0018*/ 	.dword	_ZN40_INTERNAL_b1bd7ed6_4_k_cu_21154056_302944cuda3std3__45__cpo3endE
	.align		8
        /*0020*/ 	.dword	_ZN40_INTERNAL_b1bd7ed6_4_k_cu_21154056_302944cuda3std3__45__cpo6cbeginE
	.align		8
        /*0028*/ 	.dword	_ZN40_INTERNAL_b1bd7ed6_4_k_cu_21154056_302944cuda3std3__45__cpo4cendE
	.align		8
        /*0030*/ 	.dword	_ZN40_INTERNAL_b1bd7ed6_4_k_cu_21154056_302944cuda3std3__442_GLOBAL__N__b1bd7ed6_4_k_cu_21154056_302946ignoreE
	.align		8
        /*0038*/ 	.dword	_ZN40_INTERNAL_b1bd7ed6_4_k_cu_21154056_302944cuda3std3__419piecewise_constructE
	.align		8
        /*0040*/ 	.dword	_ZN40_INTERNAL_b1bd7ed6_4_k_cu_21154056_302944cuda3std3__48in_placeE
	.align		8
        /*0048*/ 	.dword	_ZN40_INTERNAL_b1bd7ed6_4_k_cu_21154056_302944cuda3std6ranges3__45__cpo4swapE
	.align		8
        /*0050*/ 	.dword	_ZN40_INTERNAL_b1bd7ed6_4_k_cu_21154056_302944cuda3std6ranges3__45__cpo9iter_moveE
	.align		8
        /*0058*/ 	.dword	_ZN40_INTERNAL_b1bd7ed6_4_k_cu_21154056_302944cute7productE
	.align		8
        /*0060*/ 	.dword	_ZN40_INTERNAL_b1bd7ed6_4_k_cu_21154056_302944cute1_E
	.align		8
        /*0068*/ 	.dword	$str$22
	.align		8
        /*0070*/ 	.dword	$str$23


//--------------------- .text._ZN7cutlass13device_kernelINS_4gemm6kernel13GemmUniversalIN4cute5tupleIJiiiiEEENS1_10collective13CollectiveMmaINS1_34MainloopSm90TmaGmmaWarpSpecializedILi4ENS5_IJNS4_1CILi1EEENSA_ILi2EEESB_EEENS1_35KernelTmaWarpSpecializedCooperativeEEENS5_IJNSA_ILi128EEENSA_ILi256EEENSA_ILi64EEEEEENS_10bfloat16_tENS5_IJlSB_lEEESK_SL_NS4_8TiledMMAINS4_8MMA_AtomIJNS4_4SM904GMMA28MMA_64x256x16_F32BF16BF16_SSILNSP_5MajorE0ELSR_0ELNSP_7ScaleInE1ELSS_1EEEEEENS4_6LayoutINS5_IJSC_SB_SB_EEENS5_IJSB_NSA_ILi0EEESX_EEEEENS5_IJNS4_10UnderscoreES10_S10_EEEEENS4_23SM90_TMA_LOAD_MULTICASTENS4_14ComposedLayoutINS4_7SwizzleILi3ELi4ELi3EEENS4_18smem_ptr_flag_bitsILi16EEENSV_INS5_IJNSA_ILi8EEESI_EEENS5_IJSI_SB_EEEEEEEvNS4_8identityENS4_13SM90_TMA_LOADES1D_vS1E_EENS_8epilogue10collective6detail29Sm90TmaWarpSpecializedAdapterINS1I_15DefaultEpilogueISK_SL_SL_NS1H_6thread17LinearCombinationISK_Li1EffLNS1M_9ScaleType4KindE0ELNS_15FloatRoundStyleE2ESK_EENS1_15EpilogueDefaultEEEEEvvEEEEvNT_6ParamsE --------------------------
	.section	.text._ZN7cutlass13device_kernelINS_4gemm6kernel13GemmUniversalIN4cute5tupleIJiiiiEEENS1_10collective13CollectiveMmaINS1_34MainloopSm90TmaGmmaWarpSpecializedILi4ENS5_IJNS4_1CILi1EEENSA_ILi2EEESB_EEENS1_35KernelTmaWarpSpecializedCooperativeEEENS5_IJNSA_ILi128EEENSA_ILi256EEENSA_ILi64EEEEEENS_10bfloat16_tENS5_IJlSB_lEEESK_SL_NS4_8TiledMMAINS4_8MMA_AtomIJNS4_4SM904GMMA28MMA_64x256x16_F32BF16BF16_SSILNSP_5MajorE0ELSR_0ELNSP_7ScaleInE1ELSS_1EEEEEENS4_6LayoutINS5_IJSC_SB_SB_EEENS5_IJSB_NSA_ILi0EEESX_EEEEENS5_IJNS4_10UnderscoreES10_S10_EEEEENS4_23SM90_TMA_LOAD_MULTICASTENS4_14ComposedLayoutINS4_7SwizzleILi3ELi4ELi3EEENS4_18smem_ptr_flag_bitsILi16EEENSV_INS5_IJNSA_ILi8EEESI_EEENS5_IJSI_SB_EEEEEEEvNS4_8identityENS4_13SM90_TMA_LOADES1D_vS1E_EENS_8epilogue10collective6detail29Sm90TmaWarpSpecializedAdapterINS1I_15DefaultEpilogueISK_SL_SL_NS1H_6thread17LinearCombinationISK_Li1EffLNS1M_9ScaleType4KindE0ELNS_15FloatRoundStyleE2ESK_EENS1_15EpilogueDefaultEEEEEvvEEEEvNT_6ParamsE,"ax",@progbits
	.align	128
.text._ZN7cutlass13device_kernelINS_4gemm6kernel13GemmUniversalIN4cute5tupleIJiiiiEEENS1_10collective13CollectiveMmaINS1_34MainloopSm90TmaGmmaWarpSpecializedILi4ENS5_IJNS4_1CILi1EEENSA_ILi2EEESB_EEENS1_35KernelTmaWarpSpecializedCooperativeEEENS5_IJNSA_ILi128EEENSA_ILi256EEENSA_ILi64EEEEEENS_10bfloat16_tENS5_IJlSB_lEEESK_SL_NS4_8TiledMMAINS4_8MMA_AtomIJNS4_4SM904GMMA28MMA_64x256x16_F32BF16BF16_SSILNSP_5MajorE0ELSR_0ELNSP_7ScaleInE1ELSS_1EEEEEENS4_6LayoutINS5_IJSC_SB_SB_EEENS5_IJSB_NSA_ILi0EEESX_EEEEENS5_IJNS4_10UnderscoreES10_S10_EEEEENS4_23SM90_TMA_LOAD_MULTICASTENS4_14ComposedLayoutINS4_7SwizzleILi3ELi4ELi3EEENS4_18smem_ptr_flag_bitsILi16EEENSV_INS5_IJNSA_ILi8EEESI_EEENS5_IJSI_SB_EEEEEEEvNS4_8identityENS4_13SM90_TMA_LOADES1D_vS1E_EENS_8epilogue10collective6detail29Sm90TmaWarpSpecializedAdapterINS1I_15DefaultEpilogueISK_SL_SL_NS1H_6thread17LinearCombinationISK_Li1EffLNS1M_9ScaleType4KindE0ELNS_15FloatRoundStyleE2ESK_EENS1_15EpilogueDefaultEEEEEvvEEEEvNT_6ParamsE:
        .type           _ZN7cutlass13device_kernelINS_4gemm6kernel13GemmUniversalIN4cute5tupleIJiiiiEEENS1_10collective13CollectiveMmaINS1_34MainloopSm90TmaGmmaWarpSpecializedILi4ENS5_IJNS4_1CILi1EEENSA_ILi2EEESB_EEENS1_35KernelTmaWarpSpecializedCooperativeEEENS5_IJNSA_ILi128EEENSA_ILi256EEENSA_ILi64EEEEEENS_10bfloat16_tENS5_IJlSB_lEEESK_SL_NS4_8TiledMMAINS4_8MMA_AtomIJNS4_4SM904GMMA28MMA_64x256x16_F32BF16BF16_SSILNSP_5MajorE0ELSR_0ELNSP_7ScaleInE1ELSS_1EEEEEENS4_6LayoutINS5_IJSC_SB_SB_EEENS5_IJSB_NSA_ILi0EEESX_EEEEENS5_IJNS4_10UnderscoreES10_S10_EEEEENS4_23SM90_TMA_LOAD_MULTICASTENS4_14ComposedLayoutINS4_7SwizzleILi3ELi4ELi3EEENS4_18smem_ptr_flag_bitsILi16EEENSV_INS5_IJNSA_ILi8EEESI_EEENS5_IJSI_SB_EEEEEEEvNS4_8identityENS4_13SM90_TMA_LOADES1D_vS1E_EENS_8epilogue10collective6detail29Sm90TmaWarpSpecializedAdapterINS1I_15DefaultEpilogueISK_SL_SL_NS1H_6thread17LinearCombinationISK_Li1EffLNS1M_9ScaleType4KindE0ELNS_15FloatRoundStyleE2ESK_EENS1_15EpilogueDefaultEEEEEvvEEEEvNT_6ParamsE,@function
        .size           _ZN7cutlass13device_kernelINS_4gemm6kernel13GemmUniversalIN4cute5tupleIJiiiiEEENS1_10collective13CollectiveMmaINS1_34MainloopSm90TmaGmmaWarpSpecializedILi4ENS5_IJNS4_1CILi1EEENSA_ILi2EEESB_EEENS1_35KernelTmaWarpSpecializedCooperativeEEENS5_IJNSA_ILi128EEENSA_ILi256EEENSA_ILi64EEEEEENS_10bfloat16_tENS5_IJlSB_lEEESK_SL_NS4_8TiledMMAINS4_8MMA_AtomIJNS4_4SM904GMMA28MMA_64x256x16_F32BF16BF16_SSILNSP_5MajorE0ELSR_0ELNSP_7ScaleInE1ELSS_1EEEEEENS4_6LayoutINS5_IJSC_SB_SB_EEENS5_IJSB_NSA_ILi0EEESX_EEEEENS5_IJNS4_10UnderscoreES10_S10_EEEEENS4_23SM90_TMA_LOAD_MULTICASTENS4_14ComposedLayoutINS4_7SwizzleILi3ELi4ELi3EEENS4_18smem_ptr_flag_bitsILi16EEENSV_INS5_IJNSA_ILi8EEESI_EEENS5_IJSI_SB_EEEEEEEvNS4_8identityENS4_13SM90_TMA_LOADES1D_vS1E_EENS_8epilogue10collective6detail29Sm90TmaWarpSpecializedAdapterINS1I_15DefaultEpilogueISK_SL_SL_NS1H_6thread17LinearCombinationISK_Li1EffLNS1M_9ScaleType4KindE0ELNS_15FloatRoundStyleE2ESK_EENS1_15EpilogueDefaultEEEEEvvEEEEvNT_6ParamsE,(.L_x_325 - _ZN7cutlass13device_kernelINS_4gemm6kernel13GemmUniversalIN4cute5tupleIJiiiiEEENS1_10collective13CollectiveMmaINS1_34MainloopSm90TmaGmmaWarpSpecializedILi4ENS5_IJNS4_1CILi1EEENSA_ILi2EEESB_EEENS1_35KernelTmaWarpSpecializedCooperativeEEENS5_IJNSA_ILi128EEENSA_ILi256EEENSA_ILi64EEEEEENS_10bfloat16_tENS5_IJlSB_lEEESK_SL_NS4_8TiledMMAINS4_8MMA_AtomIJNS4_4SM904GMMA28MMA_64x256x16_F32BF16BF16_SSILNSP_5MajorE0ELSR_0ELNSP_7ScaleInE1ELSS_1EEEEEENS4_6LayoutINS5_IJSC_SB_SB_EEENS5_IJSB_NSA_ILi0EEESX_EEEEENS5_IJNS4_10UnderscoreES10_S10_EEEEENS4_23SM90_TMA_LOAD_MULTICASTENS4_14ComposedLayoutINS4_7SwizzleILi3ELi4ELi3EEENS4_18smem_ptr_flag_bitsILi16EEENSV_INS5_IJNSA_ILi8EEESI_EEENS5_IJSI_SB_EEEEEEEvNS4_8identityENS4_13SM90_TMA_LOADES1D_vS1E_EENS_8epilogue10collective6detail29Sm90TmaWarpSpecializedAdapterINS1I_15DefaultEpilogueISK_SL_SL_NS1H_6thread17LinearCombinationISK_Li1EffLNS1M_9ScaleType4KindE0ELNS_15FloatRoundStyleE2ESK_EENS1_15EpilogueDefaultEEEEEvvEEEEvNT_6ParamsE)
        .other          _ZN7cutlass13device_kernelINS_4gemm6kernel13GemmUniversalIN4cute5tupleIJiiiiEEENS1_10collective13CollectiveMmaINS1_34MainloopSm90TmaGmmaWarpSpecializedILi4ENS5_IJNS4_1CILi1EEENSA_ILi2EEESB_EEENS1_35KernelTmaWarpSpecializedCooperativeEEENS5_IJNSA_ILi128EEENSA_ILi256EEENSA_ILi64EEEEEENS_10bfloat16_tENS5_IJlSB_lEEESK_SL_NS4_8TiledMMAINS4_8MMA_AtomIJNS4_4SM904GMMA28MMA_64x256x16_F32BF16BF16_SSILNSP_5MajorE0ELSR_0ELNSP_7ScaleInE1ELSS_1EEEEEENS4_6LayoutINS5_IJSC_SB_SB_EEENS5_IJSB_NSA_ILi0EEESX_EEEEENS5_IJNS4_10UnderscoreES10_S10_EEEEENS4_23SM90_TMA_LOAD_MULTICASTENS4_14ComposedLayoutINS4_7SwizzleILi3ELi4ELi3EEENS4_18smem_ptr_flag_bitsILi16EEENSV_INS5_IJNSA_ILi8EEESI_EEENS5_IJSI_SB_EEEEEEEvNS4_8identityENS4_13SM90_TMA_LOADES1D_vS1E_EENS_8epilogue10collective6detail29Sm90TmaWarpSpecializedAdapterINS1I_15DefaultEpilogueISK_SL_SL_NS1H_6thread17LinearCombinationISK_Li1EffLNS1M_9ScaleType4KindE0ELNS_15FloatRoundStyleE2ESK_EENS1_15EpilogueDefaultEEEEEvvEEEEvNT_6ParamsE,@"STO_CUDA_ENTRY STV_DEFAULT"
_ZN7cutlass13device_kernelINS_4gemm6kernel13GemmUniversalIN4cute5tupleIJiiiiEEENS1_10collective13CollectiveMmaINS1_34MainloopSm90TmaGmmaWarpSpecializedILi4ENS5_IJNS4_1CILi1EEENSA_ILi2EEESB_EEENS1_35KernelTmaWarpSpecializedCooperativeEEENS5_IJNSA_ILi128EEENSA_ILi256EEENSA_ILi64EEEEEENS_10bfloat16_tENS5_IJlSB_lEEESK_SL_NS4_8TiledMMAINS4_8MMA_AtomIJNS4_4SM904GMMA28MMA_64x256x16_F32BF16BF16_SSILNSP_5MajorE0ELSR_0ELNSP_7ScaleInE1ELSS_1EEEEEENS4_6LayoutINS5_IJSC_SB_SB_EEENS5_IJSB_NSA_ILi0EEESX_EEEEENS5_IJNS4_10UnderscoreES10_S10_EEEEENS4_23SM90_TMA_LOAD_MULTICASTENS4_14ComposedLayoutINS4_7SwizzleILi3ELi4ELi3EEENS4_18smem_ptr_flag_bitsILi16EEENSV_INS5_IJNSA_ILi8EEESI_EEENS5_IJSI_SB_EEEEEEEvNS4_8identityENS4_13SM90_TMA_LOADES1D_vS1E_EENS_8epilogue10collective6detail29Sm90TmaWarpSpecializedAdapterINS1I_15DefaultEpilogueISK_SL_SL_NS1H_6thread17LinearCombinationISK_Li1EffLNS1M_9ScaleType4KindE0ELNS_15FloatRoundStyleE2ESK_EENS1_15EpilogueDefaultEEEEEvvEEEEvNT_6ParamsE:
[----:B------:R-:W0:Y:S01]  /*0000*/  LDC R1, c[0x0][0x28] ;  /* 0x00000a00ff017b82 */ /* 0x000e220000000800 */
[----:B------:R-:W1:Y:S01]  /*0010*/  S2R R18, SR_TID.X ;  /* 0x0000000000127919 */ /* 0x000e620000002100 */
[----:B------:R-:W-:Y:S01]  /*0020*/  ELECT P0, URZ, PT ;  /* 0x00000000003f782f */ /* 0x000fe20003800000 */
[----:B------:R-:W-:Y:S01]  /*0030*/  BSSY B0, `(.L_x_0) ;  /* 0x000000f000007945 */ /* 0x000fe20003800000 */
[--C-:B-1----:R-:W-:Y:S02]  /*0040*/  SHF.R.U32.HI R0, RZ, 0x5, R18.reuse ;  /* 0x00000005ff007819 */ /* 0x102fe40000011612 */
[----:B------:R-:W-:-:S03]  /*0050*/  SHF.R.U32.HI R3, RZ, 0x7, R18 ;  /* 0x00000007ff037819 */ /* 0x000fc60000011612 */
[----:B------:R-:W1:Y:S04]  /*0060*/  SHFL.IDX PT, R2, R0, RZ, 0x1f ;  /* 0x00001fff00027589 */ /* 0x000e6800000e0000 */
[----:B------:R2:W3:Y:S01]  /*0070*/  SHFL.IDX PT, R5, R3, RZ, 0x1f ;  /* 0x00001fff03057589 */ /* 0x0004e200000e0000 */
[----:B-1----:R-:W-:-:S13]  /*0080*/  ISETP.NE.OR P0, PT, R2, RZ, !P0 ;  /* 0x000000ff0200720c */ /* 0x002fda0004705670 */
[----:B0-23--:R-:W-:Y:S05]  /*0090*/  @P0 BRA `(.L_x_1) ;  /* 0x0000000000200947 */ /* 0x00dfea0003800000 */
[----:B------:R-:W-:Y:S02]  /*00a0*/  ULDC.64 UR4, c[0x0][0x198] ;  /* 0x0000660000047ab9 */ /* 0x000fe40000000a00 */
[----:B------:R-:W-:Y:S02]  /*00b0*/  UIADD3 UR6, UP0, UR4, 0xf0, URZ ;  /* 0x000000f004067890 */ /* 0x000fe4000ff1e03f */
[----:B------:R-:W-:Y:S02]  /*00c0*/  UIADD3 UR4, UP1, UR4, 0x1f0, URZ ;  /* 0x000001f004047890 */ /* 0x000fe4000ff3e03f */
[----:B------:R-:W-:Y:S02]  /*00d0*/  UIADD3.X UR7, URZ, UR5, URZ, UP0, !UPT ;  /* 0x000000053f077290 */ /* 0x000fe400087fe43f */
[----:B------:R-:W-:-:S07]  /*00e0*/  UIADD3.X UR5, URZ, UR5, URZ, UP1, !UPT ;  /* 0x000000053f057290 */ /* 0x000fce0008ffe43f */
[----:B------:R0:W-:Y:S02]  /*00f0*/  UTMACCTL.PF [UR6] ;  /* 0x00000000060079b9 */ /* 0x0001e40008040000 */
[----:B------:R0:W-:Y:S02]  /*0100*/  UTMACCTL.PF [UR4] ;  /* 0x00000000040079b9 */ /* 0x0001e40008040000 */
[----:B0-----:R-:W-:Y:S01]  /*0110*/  NOP ;  /* 0x0000000000007918 */ /* 0x001fe20000000000 */
.L_x_1:
[----:B------:R-:W-:Y:S05]  /*0120*/  BSYNC B0 ;  /* 0x0000000000007941 */ /* 0x000fea0003800000 */
.L_x_0:
[----:B------:R-:W0:Y:S02]  /*0130*/  SHFL.IDX PT, R3, R0, RZ, 0x1f ;  /* 0x00001fff00037589 */ /* 0x000e2400000e0000 */
[----:B0-----:R-:W-:-:S13]  /*0140*/  ISETP.NE.AND P0, PT, R3, RZ, PT ;  /* 0x000000ff0300720c */ /* 0x001fda0003f05270 */
[----:B------:R-:W-:Y:S05]  /*0150*/  @P0 BRA `(.L_x_2) ;  /* 0x0000000000580947 */ /* 0x000fea0003800000 */
[----:B------:R-:W0:Y:S01]  /*0160*/  S2UR UR8, SR_CgaCtaId ;  /* 0x00000000000879c3 */ /* 0x000e220000008800 */
[----:B------:R-:W-:Y:S01]  /*0170*/  UMOV UR4, 0x400 ;  /* 0x0000040000047882 */ /* 0x000fe20000000000 */
[----:B------:R-:W-:Y:S01]  /*0180*/  UMOV UR5, 0x1 ;  /* 0x0000000100057882 */ /* 0x000fe20000000000 */
[----:B------:R-:W-:Y:S01]  /*0190*/  UMOV UR6, 0x4 ;  /* 0x0000000400067882 */ /* 0x000fe20000000000 */
[----:B------:R-:W-:Y:S01]  /*01a0*/  ELECT P0, URZ, PT ;  /* 0x00000000003f782f */ /* 0x000fe20003800000 */
[----:B------:R-:W-:-:S04]  /*01b0*/  UIADD3 UR6, -UR6, 0x100000, URZ ;  /* 0x0010000006067890 */ /* 0x000fc8000fffe13f */
[----:B------:R-:W-:Y:S02]  /*01c0*/  USHF.L.U32 UR7, UR6, 0xb, URZ ;  /* 0x0000000b06077899 */ /* 0x000fe4000800063f */
[----:B------:R-:W-:Y:S02]  /*01d0*/  USHF.L.U32 UR6, UR6, 0x1, URZ ;  /* 0x0000000106067899 */ /* 0x000fe4000800063f */
[----:B0-----:R-:W-:Y:S02]  /*01e0*/  ULEA UR8, UR8, UR4, 0x18 ;  /* 0x0000000408087291 */ /* 0x001fe4000f8ec03f */
[----:B------:R-:W-:-:S04]  /*01f0*/  UIADD3 UR4, -UR5, 0x100000, URZ ;  /* 0x0010000005047890 */ /* 0x000fc8000fffe13f */
[----:B------:R-:W-:Y:S02]  /*0200*/  USHF.L.U32 UR5, UR4, 0xb, URZ ;  /* 0x0000000b04057899 */ /* 0x000fe4000800063f */
[----:B------:R-:W-:Y:S01]  /*0210*/  USHF.L.U32 UR4, UR4, 0x1, URZ ;  /* 0x0000000104047899 */ /* 0x000fe2000800063f */
[----:B------:R-:W0:Y:S11]  /*0220*/  FENCE.VIEW.ASYNC.S ;  /* 0x00000000000073c6 */ /* 0x000e360000000000 */
[----:B0-----:R0:W1:Y:S01]  /*0230*/  SYNCS.EXCH.64 URZ, [UR8], UR4 ;  /* 0x00000004083f75b2 */ /* 0x0010620008000100 */
[----:B------:R0:W2:Y:S01]  /*0240*/  SYNCS.EXCH.64 URZ, [UR8+0x20], UR6 ;  /* 0x00002006083f75b2 */ /* 0x0000a20008000100 */
[----:B------:R0:W3:Y:S01]  /*0250*/  SYNCS.EXCH.64 URZ, [UR8+0x8], UR4 ;  /* 0x00000804083f75b2 */ /* 0x0000e20008000100 */
[----:B------:R0:W4:Y:S01]  /*0260*/  SYNCS.EXCH.64 URZ, [UR8+0x28], UR6 ;  /* 0x00002806083f75b2 */ /* 0x0001220008000100 */
[----:B------:R0:W0:Y:S01]  /*0270*/  SYNCS.EXCH.64 URZ, [UR8+0x10], UR4 ;  /* 0x00001004083f75b2 */ /* 0x0000220008000100 */
[----:B------:R0:W0:Y:S01]  /*0280*/  SYNCS.EXCH.64 URZ, [UR8+0x30], UR6 ;  /* 0x00003006083f75b2 */ /* 0x0000220008000100 */
[----:B------:R0:W0:Y:S01]  /*0290*/  SYNCS.EXCH.64 URZ, [UR8+0x18], UR4 ;  /* 0x00001804083f75b2 */ /* 0x0000220008000100 */
[----:B------:R0:W0:Y:S01]  /*02a0*/  SYNCS.EXCH.64 URZ, [UR8+0x38], UR6 ;  /* 0x00003806083f75b2 */ /* 0x0000220008000100 */
[----:B------:R-:W-:Y:S01]  /*02b0*/  NOP ;  /* 0x0000000000007918 */ /* 0x000fe20000000000 */
.L_x_2:
[----:B------:R-:W-:Y:S01]  /*02c0*/  SHF.R.S32.HI R7, RZ, 0x1f, R18 ;  /* 0x0000001fff077819 */ /* 0x000fe20000011412 */
[----:B------:R-:W5:Y:S01]  /*02d0*/  SHFL.IDX PT, R0, R0, RZ, 0x1f ;  /* 0x00001fff00007589 */ /* 0x000f6200000e0000 */
[----:B0-----:R-:W0:Y:S01]  /*02e0*/  S2UR UR8, SR_CTAID.X ;  /* 0x00000000000879c3 */ /* 0x001e220000002500 */
[----:B------:R-:W-:Y:S02]  /*02f0*/  ELECT P0, URZ, PT ;  /* 0x00000000003f782f */ /* 0x000fe40003800000 */
[----:B------:R-:W-:Y:S01]  /*0300*/  LEA.HI R7, R7, R18, RZ, 0x7 ;  /* 0x0000001207077211 */ /* 0x000fe200078f38ff */
[----:B------:R-:W1:Y:S01]  /*0310*/  S2R R4, SR_CTAID.Y ;  /* 0x0000000000047919 */ /* 0x000e620000002600 */
[----:B------:R-:W-:Y:S01]  /*0320*/  ULDC UR4, c[0x0][0x154] ;  /* 0x0000550000047ab9 */ /* 0x000fe20000000800 */
[----:B------:R-:W-:Y:S01]  /*0330*/  NOP ;  /* 0x0000000000007918 */ /* 0x000fe20000000000 */
[----:B------:R-:W-:Y:S01]  /*0340*/  LOP3.LUT R7, R7, 0xffffff80, RZ, 0xc0, !PT ;  /* 0xffffff8007077812 */ /* 0x000fe200078ec0ff */
[----:B------:R-:W-:Y:S01]  /*0350*/  NOP ;  /* 0x0000000000007918 */ /* 0x000fe20000000000 */
[----:B------:R-:W2:Y:S03]  /*0360*/  LDC R12, c[0x0][0x140] ;  /* 0x00005000ff0c7b82 */ /* 0x000ea60000000800 */
[----:B------:R-:W-:-:S05]  /*0370*/  IMAD.IADD R7, R18, 0x1, -R7 ;  /* 0x0000000112077824 */ /* 0x000fca00078e0a07 */
[----:B------:R-:W-:Y:S02]  /*0380*/  SHF.R.S32.HI R6, RZ, 0x1f, R7 ;  /* 0x0000001fff067819 */ /* 0x000fe40000011407 */
[----:B------:R-:W-:Y:S02]  /*0390*/  LOP3.LUT P2, RZ, R7, 0x7, RZ, 0xc0, !PT ;  /* 0x0000000707ff7812 */ /* 0x000fe4000784c0ff */
[----:B------:R-:W-:Y:S02]  /*03a0*/  LEA.HI R6, R6, R7, RZ, 0x3 ;  /* 0x0000000706067211 */ /* 0x000fe400078f18ff */
[----:B-----5:R-:W-:Y:S02]  /*03b0*/  ISETP.NE.OR P0, PT, R0, RZ, !P0 ;  /* 0x000000ff0000720c */ /* 0x020fe40004705670 */
[--C-:B------:R-:W-:Y:S02]  /*03c0*/  SHF.R.S32.HI R0, RZ, 0x3, R6.reuse ;  /* 0x00000003ff007819 */ /* 0x100fe40000011406 */
[----:B------:R-:W-:-:S02]  /*03d0*/  SHF.R.S32.HI R9, RZ, 0x1f, R6 ;  /* 0x0000001fff097819 */ /* 0x000fc40000011406 */
[----:B------:R-:W-:Y:S02]  /*03e0*/  SHF.R.S32.HI R6, RZ, 0x1f, R3 ;  /* 0x0000001fff067819 */ /* 0x000fe40000011403 */
[----:B------:R-:W-:Y:S02]  /*03f0*/  LEA.HI R9, R9, R0, RZ, 0x2 ;  /* 0x0000000009097211 */ /* 0x000fe400078f10ff */
[----:B------:R-:W-:Y:S02]  /*0400*/  LEA.HI R6, R6, R3, RZ, 0x2 ;  /* 0x0000000306067211 */ /* 0x000fe400078f10ff */
[----:B-1----:R-:W-:Y:S01]  /*0410*/  I2FP.F32.U32 R8, R4 ;  /* 0x0000000400087245 */ /* 0x002fe20000201000 */
[----:B------:R-:W-:Y:S01]  /*0420*/  VOTEU.ALL UP0, P0 ;  /* 0x00000000003f7886 */ /* 0x000fe20000000000 */
[----:B------:R-:W-:Y:S01]  /*0430*/  LOP3.LUT R6, R6, 0x3ffffffc, RZ, 0xc0, !PT ;  /* 0x3ffffffc06067812 */ /* 0x000fe200078ec0ff */
[----:B------:R-:W-:Y:S01]  /*0440*/  VOTEU.ALL UP1, P0 ;  /* 0x00000000003f7886 */ /* 0x000fe20000020000 */
[----:B------:R-:W-:Y:S01]  /*0450*/  LOP3.LUT R9, R9, 0xfffffffc, RZ, 0xc0, !PT ;  /* 0xfffffffc09097812 */ /* 0x000fe200078ec0ff */
[----:B------:R-:W-:Y:S01]  /*0460*/  FMUL R10, R8, UR4 ;  /* 0x00000004080a7c20 */ /* 0x000fe20008400000 */
[----:B------:R-:W1:Y:S01]  /*0470*/  @!UP0 S2UR UR7, SR_CgaCtaId ;  /* 0x00000000000789c3 */ /* 0x000e620000008800 */
[----:B------:R-:W-:Y:S01]  /*0480*/  IMAD.IADD R11, R3, 0x1, -R6 ;  /* 0x00000001030b7824 */ /* 0x000fe200078e0a06 */
[----:B0-----:R-:W-:Y:S01]  /*0490*/  I2FP.F32.U32 R6, UR8 ;  /* 0x0000000800067c45 */ /* 0x001fe20008201000 */
[----:B------:R-:W-:Y:S01]  /*04a0*/  IMAD.IADD R0, R0, 0x1, -R9 ;  /* 0x0000000100007824 */ /* 0x000fe200078e0a09 */
[----:B------:R-:W-:Y:S01]  /*04b0*/  ULDC UR4, c[0x0][0x150] ;  /* 0x0000540000047ab9 */ /* 0x000fe20000000800 */
[----:B------:R-:W0:Y:S01]  /*04c0*/  F2I.U32.TRUNC.NTZ R10, R10 ;  /* 0x0000000a000a7305 */ /* 0x000e22000020f000 */
[----:B------:R-:W-:Y:S01]  /*04d0*/  SHF.R.S32.HI R3, RZ, 0x1f, R2 ;  /* 0x0000001fff037819 */ /* 0x000fe20000011402 */
[----:B------:R-:W-:Y:S01]  /*04e0*/  FMUL R6, R6, UR4 ;  /* 0x0000000406067c20 */ /* 0x000fe20008400000 */
[----:B------:R-:W5:Y:S01]  /*04f0*/  LDC R9, c[0x0][0x148] ;  /* 0x00005200ff097b82 */ /* 0x000f620000000800 */
[----:B------:R-:W-:Y:S01]  /*0500*/  IMAD R11, R11, 0x4, R0 ;  /* 0x000000040b0b7824 */ /* 0x000fe200078e0200 */
[----:B------:R-:W-:Y:S01]  /*0510*/  LEA.HI R3, R3, R2, RZ, 0x2 ;  /* 0x0000000203037211 */ /* 0x000fe200078f10ff */
[----:B------:R-:W-:Y:S01]  /*0520*/  UMOV UR4, 0x20 ;  /* 0x0000002000047882 */ /* 0x000fe20000000000 */
[----:B------:R-:W-:Y:S01]  /*0530*/  @!UP0 UMOV UR6, 0x400 ;  /* 0x0000040000068882 */ /* 0x000fe20000000000 */
[----:B------:R-:W3:Y:S01]  /*0540*/  F2I.U32.TRUNC.NTZ R6, R6 ;  /* 0x0000000600067305 */ /* 0x000ee2000020f000 */
[----:B------:R-:W-:Y:S01]  /*0550*/  LOP3.LUT R3, R3, 0xfffffffc, RZ, 0xc0, !PT ;  /* 0xfffffffc03037812 */ /* 0x000fe200078ec0ff */
[----:B------:R-:W-:Y:S01]  /*0560*/  IMAD.SHL.U32 R22, R11, 0x4, RZ ;  /* 0x000000040b167824 */ /* 0x000fe200078e00ff */
[----:B------:R-:W4:Y:S01]  /*0570*/  LDC R8, c[0x0][0x144] ;  /* 0x00005100ff087b82 */ /* 0x000f220000000800 */
[----:B------:R-:W-:-:S04]  /*0580*/  @!UP0 UIADD3 UR4, -UR4, 0x100000, URZ ;  /* 0x0010000004048890 */ /* 0x000fc8000fffe13f */
[----:B------:R-:W-:Y:S02]  /*0590*/  @!UP0 USHF.L.U32 UR5, UR4, 0xb, URZ ;  /* 0x0000000b04058899 */ /* 0x000fe4000800063f */
[----:B------:R-:W-:Y:S01]  /*05a0*/  @!UP0 USHF.L.U32 UR4, UR4, 0x1, URZ ;  /* 0x0000000104048899 */ /* 0x000fe2000800063f */
[----:B--2---:R-:W-:Y:S01]  /*05b0*/  ISETP.EQ.U32.AND P3, PT, R12, 0x1, PT ;  /* 0x000000010c00780c */ /* 0x004fe20003f62070 */
[----:B------:R-:W-:Y:S01]  /*05c0*/  IMAD.IADD R0, R2, 0x1, -R3 ;  /* 0x0000000102007824 */ /* 0x000fe200078e0a03 */
[----:B------:R-:W-:Y:S01]  /*05d0*/  LOP3.LUT R22, R11, 0xc, R22, 0x78, !PT ;  /* 0x0000000c0b167812 */ /* 0x000fe200078e7816 */
[----:B0-----:R-:W-:Y:S01]  /*05e0*/  IMAD.MOV R14, RZ, RZ, -R10 ;  /* 0x000000ffff0e7224 */ /* 0x001fe200078e0a0a */
[----:B-1----:R-:W-:Y:S02]  /*05f0*/  @!UP0 ULEA UR6, UR7, UR6, 0x18 ;  /* 0x0000000607068291 */ /* 0x002fe4000f8ec03f */
[----:B------:R-:W-:Y:S01]  /*0600*/  ISETP.NE.AND P1, PT, R0, 0x3, PT ;  /* 0x000000030000780c */ /* 0x000fe20003f25270 */
[----:B------:R-:W-:Y:S01]  /*0610*/  VOTEU.ALL UP0, P0 ;  /* 0x00000000003f7886 */ /* 0x000fe20000000000 */
[----:B------:R-:W-:Y:S01]  /*0620*/  ISETP.LT.U32.AND P0, PT, R22, 0x2, !P2 ;  /* 0x000000021600780c */ /* 0x000fe20005701070 */
[----:B---3--:R-:W-:Y:S01]  /*0630*/  IMAD.MOV R3, RZ, RZ, -R6 ;  /* 0x000000ffff037224 */ /* 0x008fe200078e0a06 */
[----:B------:R-:W-:-:S02]  /*0640*/  ISETP.EQ.OR P1, PT, R0, RZ, !P1 ;  /* 0x000000ff0000720c */ /* 0x000fc40004f22670 */
[----:B------:R-:W-:Y:S01]  /*0650*/  ISETP.NE.AND P2, PT, R5, RZ, PT ;  /* 0x000000ff0500720c */ /* 0x000fe20003f45270 */
[----:B-----5:R-:W-:Y:S01]  /*0660*/  IMAD R7, R9, R14, R4 ;  /* 0x0000000e09077224 */ /* 0x020fe200078e0204 */
[----:B------:R-:W-:Y:S01]  /*0670*/  ISETP.EQ.AND P1, PT, R5, RZ, P1 ;  /* 0x000000ff0500720c */ /* 0x000fe20000f22270 */
[----:B------:R-:W0:Y:S02]  /*0680*/  FENCE.VIEW.ASYNC.S ;  /* 0x00000000000073c6 */ /* 0x000e240000000000 */
[----:B0-----:R0:W1:Y:S01]  /*0690*/  @!UP0 SYNCS.EXCH.64 URZ, [UR6+0x50], UR4 ;  /* 0x00005004063f85b2 */ /* 0x0010620008000100 */
[----:B------:R-:W-:Y:S02]  /*06a0*/  ISETP.NE.AND P4, PT, R7, R22, PT ;  /* 0x000000160700720c */ /* 0x000fe40003f85270 */
[----:B------:R-:W-:Y:S01]  /*06b0*/  SEL R19, RZ, 0x1, !P1 ;  /* 0x00000001ff137807 */ /* 0x000fe20004800000 */
[----:B----4-:R-:W-:Y:S02]  /*06c0*/  IMAD R3, R8, R3, UR8 ;  /* 0x0000000808037e24 */ /* 0x010fe4000f8e0203 */
[----:B------:R-:W-:-:S03]  /*06d0*/  VIADD R8, R5, 0xffffffff ;  /* 0xffffffff05087836 */ /* 0x000fc60000000000 */
[----:B------:R-:W-:Y:S02]  /*06e0*/  ISETP.EQ.OR P4, PT, R3, RZ, !P4 ;  /* 0x000000ff0300720c */ /* 0x000fe40006782670 */
[----:B------:R-:W-:Y:S02]  /*06f0*/  ISETP.GE.U32.AND P5, PT, R8, 0x2, PT ;  /* 0x000000020800780c */ /* 0x000fe40003fa6070 */
[----:B------:R-:W-:Y:S02]  /*0700*/  PLOP3.LUT P0, PT, P0, P4, PT, 0x80, 0x0 ;  /* 0x000000000000781c */ /* 0x000fe40000709070 */
[----:B------:R-:W-:Y:S01]  /*0710*/  SEL R19, R19, 0x2, P5 ;  /* 0x0000000213137807 */ /* 0x000fe20002800000 */
[----:B------:R0:W2:Y:S01]  /*0720*/  @!UP1 SYNCS.EXCH.64 URZ, [UR6+0x58], UR4 ;  /* 0x00005804063f95b2 */ /* 0x0000a20008000100 */
[----:B------:R-:W-:Y:S01]  /*0730*/  P2R R156, PR, RZ, 0x1 ;  /* 0x00000001ff9c7803 */ /* 0x000fe20000000000 */
[----:B------:R-:W-:Y:S01]  /*0740*/  NOP ;  /* 0x0000000000007918 */ /* 0x000fe20000000000 */
[----:B------:R-:W-:Y:S07]  /*0750*/  @!P3 BRA `(.L_x_3) ;  /* 0x000000000008b947 */ /* 0x000fee0003800000 */
[----:B-12---:R-:W-:Y:S01]  /*0760*/  UCGABAR_ARV ;  /* 0x00000000000079c7 */ /* 0x006fe20008000000 */
[----:B------:R-:W-:Y:S05]  /*0770*/  BRA `(.L_x_4) ;  /* 0x0000000000047947 */ /* 0x000fea0003800000 */
.L_x_3:
[----:B-12---:R-:W-:Y:S01]  /*0780*/  NOP ;  /* 0x0000000000007918 */ /* 0x006fe20000000000 */
.L_x_4:
[----:B------:R-:W1:Y:S01]  /*0790*/  LDC R2, c[0x0][0x65c] ;  /* 0x00019700ff027b82 */ /* 0x000e620000000800 */
[----:B------:R-:W-:Y:S02]  /*07a0*/  IMAD.U32 R6, RZ, RZ, UR8 ;  /* 0x00000008ff067e24 */ /* 0x000fe4000f8e00ff */
[----:B------:R-:W-:Y:S01]  /*07b0*/  IMAD.MOV.U32 R7, RZ, RZ, RZ ;  /* 0x000000ffff077224 */ /* 0x000fe200078e00ff */
[----:B-1----:R-:W-:-:S04]  /*07c0*/  ISETP.NE.AND P1, PT, R2, 0x1, PT ;  /* 0x000000010200780c */ /* 0x002fc80003f25270 */
[----:B------:R-:W-:-:S09]  /*07d0*/  P2R R5, PR, RZ, 0x2 ;  /* 0x00000002ff057803 */ /* 0x000fd20000000000 */
[----:B------:R-:W1:Y:S01]  /*07e0*/  @P1 LDC R17, c[0x0][0x10] ;  /* 0x00000400ff111b82 */ /* 0x000e620000000800 */
[----:B------:R-:W-:Y:S02]  /*07f0*/  @P1 IMAD.MOV.U32 R5, RZ, RZ, RZ ;  /* 0x000000ffff051224 */ /* 0x000fe400078e00ff */
[----:B------:R-:W-:-:S05]  /*0800*/  @P1 IMAD.MOV.U32 R13, RZ, RZ, RZ ;  /* 0x000000ffff0d1224 */ /* 0x000fca00078e00ff */
[----:B------:R-:W2:Y:S01]  /*0810*/  @!P1 LDC R11, c[0x0][0xc] ;  /* 0x00000300ff0b9b82 */ /* 0x000ea20000000800 */
[----:B-1----:R-:W-:-:S04]  /*0820*/  @P1 IMAD.WIDE.U32 R16, R17, UR8, R4 ;  /* 0x0000000811101c25 */ /* 0x002fc8000f8e0004 */
[----:B------:R-:W-:Y:S02]  /*0830*/  @P1 IMAD.IADD R17, R17, 0x1, R13 ;  /* 0x0000000111111824 */ /* 0x000fe400078e020d */
[----:B--2---:R-:W-:-:S04]  /*0840*/  @!P1 IMAD.WIDE.U32 R6, R4, R11, R6 ;  /* 0x0000000b04069225 */ /* 0x004fc800078e0006 */
[----:B------:R-:W-:Y:S02]  /*0850*/  @!P1 IMAD.MOV.U32 R16, RZ, RZ, R6 ;  /* 0x000000ffff109224 */ /* 0x000fe400078e0006 */
[----:B------:R-:W-:Y:S01]  /*0860*/  @!P1 IMAD.MOV.U32 R17, RZ, RZ, R7 ;  /* 0x000000ffff119224 */ /* 0x000fe200078e0007 */
[----:B------:R-:W-:Y:S06]  /*0870*/  @!P3 BRA `(.L_x_5) ;  /* 0x00000000000cb947 */ /* 0x000fec0003800000 */
[----:B------:R-:W-:Y:S01]  /*0880*/  UCGABAR_WAIT ;  /* 0x0000000000007dc7 */ /* 0x000fe20008000000 */
[----:B------:R-:W-:Y:S01]  /*0890*/  CCTL.IVALL ;  /* 0x00000000ff00798f */ /* 0x000fe20002000000 */
[----:B------:R-:W-:Y:S05]  /*08a0*/  BRA `(.L_x_6) ;  /* 0x0000000000047947 */ /* 0x000fea0003800000 */
.L_x_5:
[----:B------:R-:W-:Y:S06]  /*08b0*/  BAR.SYNC.DEFER_BLOCKING 0x0 ;  /* 0x0000000000007b1d */ /* 0x000fec0000010000 */
.L_x_6:
[----:B------:R-:W-:Y:S05]  /*08c0*/  @!P2 BRA `(.L_x_7) ;  /* 0x000000980064a947 */ /* 0x000fea0003800000 */
[----:B------:R-:W-:-:S13]  /*08d0*/  ISETP.GT.U32.AND P0, PT, R8, 0x1, PT ;  /* 0x000000010800780c */ /* 0x000fda0003f04070 */
[----:B0-----:R-:W-:Y:S05]  /*08e0*/  @P0 EXIT ;  /* 0x000000000000094d */ /* 0x001fea0003800000 */
[----:B------:R-:W-:Y:S01]  /*08f0*/  ULDC.64 UR4, c[0x0][0x650] ;  /* 0x0001940000047ab9 */ /* 0x000fe20000000a00 */
[----:B------:R-:W-:Y:S01]  /*0900*/  PRMT R0, RZ, 0x7610, R0 ;  /* 0x00007610ff007816 */ /* 0x000fe20000000000 */
[----:B------:R-:W-:Y:S01]  /*0910*/  IMAD.MOV.U32 R153, RZ, RZ, -0x1 ;  /* 0xffffffffff997424 */ /* 0x000fe200078e00ff */
[----:B------:R-:W-:Y:S01]  /*0920*/  ISETP.GE.U32.AND P0, PT, R16, UR4, PT ;  /* 0x0000000410007c0c */ /* 0x000fe2000bf06070 */
[----:B------:R-:W-:Y:S02]  /*0930*/  IMAD.MOV.U32 R152, RZ, RZ, -0x1 ;  /* 0xffffffffff987424 */ /* 0x000fe400078e00ff */
[----:B------:R-:W-:Y:S01]  /*0940*/  IMAD.MOV.U32 R23, RZ, RZ, -0x1 ;  /* 0xffffffffff177424 */ /* 0x000fe200078e00ff */
[----:B------:R-:W-:-:S13]  /*0950*/  ISETP.GE.U32.AND.EX P0, PT, R17, UR5, PT, P0 ;  /* 0x0000000511007c0c */ /* 0x000fda000bf06100 */
[----:B------:R-:W-:Y:S05]  /*0960*/  @P0 BRA `(.L_x_8) ;  /* 0x00000004002c0947 */ /* 0x000fea0003800000 */
[----:B------:R-:W0:Y:S01]  /*0970*/  LDC.64 R20, c[0x0][0x628] ;  /* 0x00018a00ff147b82 */ /* 0x000e220000000a00 */
[----:B------:R-:W-:Y:S02]  /*0980*/  IMAD.MOV.U32 R6, RZ, RZ, R16 ;  /* 0x000000ffff067224 */ /* 0x000fe400078e0010 */
[----:B------:R-:W-:-:S05]  /*0990*/  IMAD.MOV.U32 R7, RZ, RZ, R17 ;  /* 0x000000ffff077224 */ /* 0x000fca00078e0011 */
[----:B------:R-:W1:Y:S08]  /*09a0*/  LDC R0, c[0x0][0x630] ;  /* 0x00018c00ff007b82 */ /* 0x000e700000000800 */
[----:B------:R-:W2:Y:S01]  /*09b0*/  LDC.64 R24, c[0x0][0x620] ;  /* 0x00018800ff187b82 */ /* 0x000ea20000000a00 */
[----:B0-----:R-:W-:-:S04]  /*09c0*/  ISETP.NE.U32.AND P0, PT, R20, RZ, PT ;  /* 0x000000ff1400720c */ /* 0x001fc80003f05070 */
[----:B------:R-:W-:-:S13]  /*09d0*/  ISETP.NE.AND.EX P0, PT, R21, RZ, PT, P0 ;  /* 0x000000ff1500720c */ /* 0x000fda0003f05300 */
[----:B-12---:R-:W-:Y:S05]  /*09e0*/  @!P0 BRA `(.L_x_9) ;  /* 0x0000000000288947 */ /* 0x006fea0003800000 */
[----:B------:R-:W0:Y:S02]  /*09f0*/  LDC R13, c[0x0][0x634] ;  /* 0x00018d00ff0d7b82 */ /* 0x000e240000000800 */
[----:B0-----:R-:W-:-:S05]  /*0a00*/  IADD3 R13, P0, R16, R13, RZ ;  /* 0x0000000d100d7210 */ /* 0x001fca0007f1e0ff */
[----:B------:R-:W-:-:S04]  /*0a10*/  IMAD.X R15, RZ, RZ, R17, P0 ;  /* 0x000000ffff0f7224 */ /* 0x000fc800000e0611 */
[----:B------:R-:W-:-:S04]  /*0a20*/  IMAD.WIDE.U32 R6, R15, R20, RZ ;  /* 0x000000140f067225 */ /* 0x000fc800078e00ff */
[----:B------:R-:W-:-:S04]  /*0a30*/  IMAD.WIDE.U32 R10, P0, R13, R21, R6 ;  /* 0x000000150d0a7225 */ /* 0x000fc80007800006 */
[----:B------:R-:W-:-:S04]  /*0a40*/  IMAD.WIDE.U32 R6, R13, R20, RZ ;  /* 0x000000140d067225 */ /* 0x000fc800078e00ff */
[----:B------:R-:W-:Y:S01]  /*0a50*/  IMAD.X R13, RZ, RZ, RZ, P0 ;  /* 0x000000ffff0d7224 */ /* 0x000fe200000e06ff */
[----:B------:R-:W-:Y:S01]  /*0a60*/  IADD3 RZ, P0, R7, R10, RZ ;  /* 0x0000000a07ff7210 */ /* 0x000fe20007f1e0ff */
[----:B------:R-:W-:-:S04]  /*0a70*/  IMAD.MOV.U32 R12, RZ, RZ, R11 ;  /* 0x000000ffff0c7224 */ /* 0x000fc800078e000b */
[----:B------:R-:W-:-:S08]  /*0a80*/  IMAD.WIDE.U32.X R6, R15, R21, R12, P0 ;  /* 0x000000150f067225 */ /* 0x000fd000000e040c */
.L_x_9:
[----:B------:R-:W0:Y:S01]  /*0a90*/  LDC.64 R20, c[0x0][0x640] ;  /* 0x00019000ff147b82 */ /* 0x000e220000000a00 */
[--C-:B------:R-:W-:Y:S01]  /*0aa0*/  SHF.R.U64 R27, R6, R0, R7.reuse ;  /* 0x00000000061b7219 */ /* 0x100fe20000001207 */
[----:B------:R-:W-:Y:S01]  /*0ab0*/  IMAD R28, R9, R14, R4 ;  /* 0x0000000e091c7224 */ /* 0x000fe200078e0204 */
[----:B------:R-:W-:Y:S02]  /*0ac0*/  SHF.R.U32.HI R0, RZ, R0, R7 ;  /* 0x00000000ff007219 */ /* 0x000fe40000011607 */
[----:B------:R-:W-:-:S03]  /*0ad0*/  IADD3 R5, P0, RZ, -R27, RZ ;  /* 0x8000001bff057210 */ /* 0x000fc60007f1e0ff */
[----:B------:R-:W1:Y:S02]  /*0ae0*/  LDC R8, c[0x0][0x618] ;  /* 0x00018600ff087b82 */ /* 0x000e640000000800 */
[----:B------:R-:W-:-:S04]  /*0af0*/  IMAD.X R7, RZ, RZ, ~R0, P0 ;  /* 0x000000ffff077224 */ /* 0x000fc800000e0e00 */
[-C--:B------:R-:W-:Y:S02]  /*0b00*/  IMAD R0, R7, R24.reuse, RZ ;  /* 0x0000001807007224 */ /* 0x080fe400078e02ff */
[----:B------:R-:W2:Y:S01]  /*0b10*/  LDC R11, c[0x0][0x608] ;  /* 0x00018200ff0b7b82 */ /* 0x000ea20000000800 */
[----:B------:R-:W-:-:S04]  /*0b20*/  IMAD.WIDE.U32 R6, R5, R24, R16 ;  /* 0x0000001805067225 */ /* 0x000fc800078e0010 */
[----:B------:R-:W-:Y:S02]  /*0b30*/  IMAD R5, R5, R25, R0 ;  /* 0x0000001905057224 */ /* 0x000fe400078e0200 */
[----:B------:R-:W-:Y:S01]  /*0b40*/  IMAD.MOV.U32 R25, RZ, RZ, 0x1 ;  /* 0x00000001ff197424 */ /* 0x000fe200078e00ff */
[----:B------:R-:W3:Y:S01]  /*0b50*/  LDC R12, c[0x0][0x658] ;  /* 0x00019600ff0c7b82 */ /* 0x000ee20000000800 */
[----:B0-----:R-:W-:Y:S01]  /*0b60*/  ISETP.NE.U32.AND P0, PT, R20, RZ, PT ;  /* 0x000000ff1400720c */ /* 0x001fe20003f05070 */
[----:B------:R-:W-:Y:S02]  /*0b70*/  IMAD.IADD R5, R7, 0x1, R5 ;  /* 0x0000000107057824 */ /* 0x000fe400078e0205 */
[----:B------:R-:W-:Y:S01]  /*0b80*/  IMAD.MOV.U32 R7, RZ, RZ, -0x1 ;  /* 0xffffffffff077424 */ /* 0x000fe200078e00ff */
[----:B------:R-:W-:-:S03]  /*0b90*/  ISETP.NE.AND.EX P0, PT, R21, RZ, PT, P0 ;  /* 0x000000ff1500720c */ /* 0x000fc60003f05300 */
[----:B------:R-:W0:Y:S01]  /*0ba0*/  LDC R15, c[0x0][0x600] ;  /* 0x00018000ff0f7b82 */ /* 0x000e220000000800 */
[-CC-:B-1----:R-:W-:Y:S02]  /*0bb0*/  SHF.R.U64 R13, R6, R8.reuse, R5.reuse ;  /* 0x00000008060d7219 */ /* 0x182fe40000001205 */
[----:B------:R-:W-:-:S05]  /*0bc0*/  SHF.R.U32.HI R0, RZ, R8, R5 ;  /* 0x00000008ff007219 */ /* 0x000fca0000011605 */
[----:B------:R-:W1:Y:S01]  /*0bd0*/  LDC R23, c[0x0][0x648] ;  /* 0x00019200ff177b82 */ /* 0x000e620000000800 */
[-CC-:B--2---:R-:W-:Y:S02]  /*0be0*/  SHF.R.U64 R29, R13, R11.reuse, R0.reuse ;  /* 0x0000000b0d1d7219 */ /* 0x184fe40000001200 */
[----:B------:R-:W-:-:S05]  /*0bf0*/  SHF.R.U32.HI R5, RZ, R11, R0 ;  /* 0x0000000bff057219 */ /* 0x000fca0000011600 */
[----:B------:R-:W2:Y:S01]  /*0c00*/  LDC R24, c[0x0][0x638] ;  /* 0x00018e00ff187b82 */ /* 0x000ea20000000800 */
[-CC-:B---3--:R-:W-:Y:S02]  /*0c10*/  SHF.R.U64 R14, R29, R12.reuse, R5.reuse ;  /* 0x0000000c1d0e7219 */ /* 0x188fe40000001205 */
[-C--:B------:R-:W-:Y:S02]  /*0c20*/  SHF.L.U32 R0, R7, R12.reuse, RZ ;  /* 0x0000000c07007219 */ /* 0x080fe400000006ff */
[----:B------:R-:W-:Y:S01]  /*0c30*/  SHF.R.U32.HI R5, RZ, R12, R5 ;  /* 0x0000000cff057219 */ /* 0x000fe20000011605 */
[----:B------:R-:W-:Y:S01]  /*0c40*/  IMAD.MOV.U32 R4, RZ, RZ, R14 ;  /* 0x000000ffff047224 */ /* 0x000fe200078e000e */
[----:B------:R-:W-:Y:S01]  /*0c50*/  LOP3.LUT R10, RZ, R0, RZ, 0x33, !PT ;  /* 0x00000000ff0a7212 */ /* 0x000fe200078e33ff */
[----:B------:R-:W3:Y:S01]  /*0c60*/  LDC R26, c[0x0][0x610] ;  /* 0x00018400ff1a7b82 */ /* 0x000ee20000000800 */
[----:B------:R-:W-:Y:S05]  /*0c70*/  @!P0 BRA `(.L_x_10) ;  /* 0x0000000000288947 */ /* 0x000fea0003800000 */
[----:B------:R-:W4:Y:S02]  /*0c80*/  LDC R9, c[0x0][0x64c] ;  /* 0x00019300ff097b82 */ /* 0x000f240000000800 */
[----:B----4-:R-:W-:-:S05]  /*0c90*/  IADD3 R9, P0, R14, R9, RZ ;  /* 0x000000090e097210 */ /* 0x010fca0007f1e0ff */
        /* <DEDUP_REMOVED lines=8> */
.L_x_10:
[----:B-1----:R-:W-:Y:S01]  /*0d20*/  SHF.R.U64 R4, R4, R23, R5 ;  /* 0x0000001704047219 */ /* 0x002fe20000001205 */
[----:B0-----:R-:W-:Y:S01]  /*0d30*/  VIADD R6, R15, 0xffffffff ;  /* 0xffffffff0f067836 */ /* 0x001fe20000000000 */
[----:B------:R-:W-:Y:S01]  /*0d40*/  SHF.L.U32 R0, R25, R12, RZ ;  /* 0x0000000c19007219 */ /* 0x000fe200000006ff */
[----:B------:R-:W-:Y:S01]  /*0d50*/  IMAD.MOV.U32 R23, RZ, RZ, R27 ;  /* 0x000000ffff177224 */ /* 0x000fe200078e001b */
[----:B------:R-:W-:Y:S01]  /*0d60*/  LOP3.LUT R5, R29, R10, RZ, 0xc0, !PT ;  /* 0x0000000a1d057212 */ /* 0x000fe200078ec0ff */
[----:B------:R-:W-:Y:S01]  /*0d70*/  IMAD.MOV R7, RZ, RZ, -R4 ;  /* 0x000000ffff077224 */ /* 0x000fe200078e0a04 */
[----:B------:R-:W-:Y:S02]  /*0d80*/  SEL R3, R3, R28, !P1 ;  /* 0x0000001c03037207 */ /* 0x000fe40004800000 */
[----:B------:R-:W-:Y:S01]  /*0d90*/  LOP3.LUT R6, R13, R6, RZ, 0xc0, !PT ;  /* 0x000000060d067212 */ /* 0x000fe200078ec0ff */
[----:B------:R-:W-:Y:S02]  /*0da0*/  IMAD R4, R0, R4, R5 ;  /* 0x0000000400047224 */ /* 0x000fe400078e0205 */
[----:B--2---:R-:W-:-:S02]  /*0db0*/  IMAD R0, R7, R24, R14 ;  /* 0x0000001807007224 */ /* 0x004fc400078e020e */
[----:B---3--:R-:W-:Y:S02]  /*0dc0*/  IMAD R3, R4, R26, R3 ;  /* 0x0000001a04037224 */ /* 0x008fe400078e0203 */
[----:B------:R-:W-:Y:S02]  /*0dd0*/  IMAD.MOV.U32 R5, RZ, RZ, 0x1 ;  /* 0x00000001ff057424 */ /* 0x000fe400078e00ff */
[----:B------:R-:W-:-:S03]  /*0de0*/  IMAD R4, R0, R15, R6 ;  /* 0x0000000f00047224 */ /* 0x000fc600078e0206 */
[----:B------:R-:W-:Y:S02]  /*0df0*/  PRMT R0, R5, 0x7610, R0 ;  /* 0x0000761005007816 */ /* 0x000fe40000000000 */
[----:B------:R-:W-:Y:S02]  /*0e00*/  SEL R152, R4, R3, !P1 ;  /* 0x0000000304987207 */ /* 0x000fe40004800000 */
[----:B------:R-:W-:-:S07]  /*0e10*/  SEL R153, R3, R4, !P1 ;  /* 0x0000000403997207 */ /* 0x000fce0004800000 */
.L_x_8:
[----:B------:R-:W-:-:S08]  /*0e20*/  NOP ;  /* 0x0000000000007918 */ /* 0x000fd00000000000 */
[----:B------:R-:W0:Y:S02]  /*0e30*/  USETMAXREG.TRY_ALLOC.CTAPOOL UP0, 0xe8 ;  /* 0x000000e8000079c8 */ /* 0x000e240008000600 */
[----:B0-----:R-:W-:-:S13]  /*0e40*/  PLOP3.LUT P0, PT, PT, PT, UP0, 0x80, 0x0 ;  /* 0x000000000000781c */ /* 0x001fda0003f0f008 */
[----:B------:R-:W-:Y:S05]  /*0e50*/  @!P0 BRA `(.L_x_8) ;  /* 0xfffffffc00f08947 */ /* 0x000fea000383ffff */
[----:B------:R-:W-:Y:S01]  /*0e60*/  ULDC.64 UR4, c[0x0][0x598] ;  /* 0x0001660000047ab9 */ /* 0x000fe20000000a00 */
[----:B------:R-:W-:Y:S01]  /*0e70*/  ULDC.64 UR36, c[0x0][0x208] ;  /* 0x0000820000247ab9 */ /* 0x000fe20000000a00 */
[----:B------:R-:W-:-:S04]  /*0e80*/  ISETP.NE.U32.AND P0, PT, RZ, UR4, PT ;  /* 0x00000004ff007c0c */ /* 0x000fc8000bf05070 */
[----:B------:R-:W-:-:S13]  /*0e90*/  ISETP.NE.AND.EX P0, PT, RZ, UR5, PT, P0 ;  /* 0x00000005ff007c0c */ /* 0x000fda000bf05300 */
[----:B------:R-:W-:Y:S05]  /*0ea0*/  @!P0 BRA `(.L_x_11) ;  /* 0x00000000001c8947 */ /* 0x000fea0003800000 */
[----:B------:R-:W0:Y:S02]  /*0eb0*/  LDC.64 R4, c[0x0][0x598] ;  /* 0x00016600ff047b82 */ /* 0x000e240000000a00 */
[----:B0-----:R-:W2:Y:S02]  /*0ec0*/  LDG.E.64 R4, desc[UR36][R4.64] ;  /* 0x0000002404047981 */ /* 0x001ea4000c1e1b00 */
[----:B--2---:R-:W-:-:S04]  /*0ed0*/  ISETP.NE.U32.AND P0, PT, R4, RZ, PT ;  /* 0x000000ff0400720c */ /* 0x004fc80003f05070 */
[----:B------:R-:W-:-:S13]  /*0ee0*/  ISETP.NE.AND.EX P0, PT, R5, RZ, PT, P0 ;  /* 0x000000ff0500720c */ /* 0x000fda0003f05300 */
[----:B------:R-:W-:Y:S05]  /*0ef0*/  @!P0 BRA `(.L_x_11) ;  /* 0x0000000000088947 */ /* 0x000fea0003800000 */
[----:B------:R0:W5:Y:S01]  /*0f00*/  LD.E R154, desc[UR36][R4.64] ;  /* 0x00000024049a7980 */ /* 0x000162000c101900 */
[----:B------:R-:W-:Y:S05]  /*0f10*/  BRA `(.L_x_12) ;  /* 0x0000000000247947 */ /* 0x000fea0003800000 */
.L_x_11:
[----:B------:R-:W-:Y:S02]  /*0f20*/  ULDC.64 UR4, c[0x0][0x588] ;  /* 0x0001620000047ab9 */ /* 0x000fe40000000a00 */
[----:B------:R-:W-:-:S04]  /*0f30*/  ISETP.NE.U32.AND P0, PT, RZ, UR4, PT ;  /* 0x00000004ff007c0c */ /* 0x000fc8000bf05070 */
[----:B------:R-:W-:-:S13]  /*0f40*/  ISETP.NE.AND.EX P0, PT, RZ, UR5, PT, P0 ;  /* 0x00000005ff007c0c */ /* 0x000fda000bf05300 */
[----:B------:R-:W-:Y:S05]  /*0f50*/  @!P0 BRA `(.L_x_13) ;  /* 0x00000000000c8947 */ /* 0x000fea0003800000 */
[----:B------:R-:W0:Y:S02]  /*0f60*/  LDC.64 R154, c[0x0][0x588] ;  /* 0x00016200ff9a7b82 */ /* 0x000e240000000a00 */
[----:B0-----:R1:W5:Y:S01]  /*0f70*/  LDG.E R154, desc[UR36][R154.64] ;  /* 0x000000249a9a7981 */ /* 0x001362000c1e1900 */
[----:B------:R-:W-:Y:S05]  /*0f80*/  BRA `(.L_x_12) ;  /* 0x0000000000087947 */ /* 0x000fea0003800000 */
.L_x_13:
[----:B------:R-:W-:Y:S02]  /*0f90*/  ULDC UR4, c[0x0][0x580] ;  /* 0x0001600000047ab9 */ /* 0x000fe40000000800 */
[----:B------:R-:W-:-:S07]  /*0fa0*/  IMAD.U32 R154, RZ, RZ, UR4 ;  /* 0x00000004ff9a7e24 */ /* 0x000fce000f8e00ff */
.L_x_12:
[----:B------:R-:W-:Y:S02]  /*0fb0*/  ULDC.64 UR4, c[0x0][0x5a0] ;  /* 0x0001680000047ab9 */ /* 0x000fe40000000a00 */
[----:B------:R-:W-:-:S04]  /*0fc0*/  ISETP.NE.U32.AND P0, PT, RZ, UR4, PT ;  /* 0x00000004ff007c0c */ /* 0x000fc8000bf05070 */
[----:B------:R-:W-:-:S13]  /*0fd0*/  ISETP.NE.AND.EX P0, PT, RZ, UR5, PT, P0 ;  /* 0x00000005ff007c0c */ /* 0x000fda000bf05300 */
[----:B------:R-:W-:Y:S05]  /*0fe0*/  @!P0 BRA `(.L_x_14) ;  /* 0x00000000001c8947 */ /* 0x000fea0003800000 */
[----:B0-----:R-:W0:Y:S02]  /*0ff0*/  LDC.64 R4, c[0x0][0x5a0] ;  /* 0x00016800ff047b82 */ /* 0x001e240000000a00 */
[----:B0-----:R-:W2:Y:S02]  /*1000*/  LDG.E.64 R4, desc[UR36][R4.64] ;  /* 0x0000002404047981 */ /* 0x001ea4000c1e1b00 */
[----:B--2---:R-:W-:-:S04]  /*1010*/  ISETP.NE.U32.AND P0, PT, R4, RZ, PT ;  /* 0x000000ff0400720c */ /* 0x004fc80003f05070 */
[----:B------:R-:W-:-:S13]  /*1020*/  ISETP.NE.AND.EX P0, PT, R5, RZ, PT, P0 ;  /* 0x000000ff0500720c */ /* 0x000fda0003f05300 */
[----:B------:R-:W-:Y:S05]  /*1030*/  @!P0 BRA `(.L_x_14) ;  /* 0x0000000000088947 */ /* 0x000fea0003800000 */
[----:B-1----:R0:W5:Y:S01]  /*1040*/  LD.E R155, desc[UR36][R4.64] ;  /* 0x00000024049b7980 */ /* 0x002162000c101900 */
[----:B------:R-:W-:Y:S05]  /*1050*/  BRA `(.L_x_15) ;  /* 0x0000000000247947 */ /* 0x000fea0003800000 */
.L_x_14:
[----:B------:R-:W-:Y:S02]  /*1060*/  ULDC.64 UR4, c[0x0][0x590] ;  /* 0x0001640000047ab9 */ /* 0x000fe40000000a00 */
[----:B------:R-:W-:-:S04]  /*1070*/  ISETP.NE.U32.AND P0, PT, RZ, UR4, PT ;  /* 0x00000004ff007c0c */ /* 0x000fc8000bf05070 */
[----:B------:R-:W-:-:S13]  /*1080*/  ISETP.NE.AND.EX P0, PT, RZ, UR5, PT, P0 ;  /* 0x00000005ff007c0c */ /* 0x000fda000bf05300 */
[----:B------:R-:W-:Y:S05]  /*1090*/  @!P0 BRA `(.L_x_16) ;  /* 0x00000000000c8947 */ /* 0x000fea0003800000 */
[----:B0-----:R-:W1:Y:S02]  /*10a0*/  LDC.64 R4, c[0x0][0x590] ;  /* 0x00016400ff047b82 */ /* 0x001e640000000a00 */
[----:B-1----:R1:W5:Y:S01]  /*10b0*/  LDG.E R155, desc[UR36][R4.64] ;  /* 0x00000024049b7981 */ /* 0x002362000c1e1900 */
[----:B------:R-:W-:Y:S05]  /*10c0*/  BRA `(.L_x_15) ;  /* 0x0000000000087947 */ /* 0x000fea0003800000 */
.L_x_16:
[----:B------:R-:W-:Y:S02]  /*10d0*/  ULDC UR4, c[0x0][0x584] ;  /* 0x0001610000047ab9 */ /* 0x000fe40000000800 */
[----:B-1----:R-:W-:-:S07]  /*10e0*/  IMAD.U32 R155, RZ, RZ, UR4 ;  /* 0x00000004ff9b7e24 */ /* 0x002fce000f8e00ff */
.L_x_15:
[----:B------:R-:W-:-:S13]  /*10f0*/  LOP3.LUT P0, RZ, R0, 0xff, RZ, 0xc0, !PT ;  /* 0x000000ff00ff7812 */ /* 0x000fda000780c0ff */
[----:B------:R-:W-:Y:S05]  /*1100*/  @!P0 EXIT ;  /* 0x000000000000894d */ /* 0x000fea0003800000 */
[----:B------:R-:W-:Y:S01]  /*1110*/  ULDC UR4, c[0x0][0x28c] ;  /* 0x0000a30000047ab9 */ /* 0x000fe20000000800 */
[----:B------:R-:W-:Y:S01]  /*1120*/  LOP3.LUT R157, R19, 0x1, RZ, 0xfc, !PT ;  /* 0x00000001139d7812 */ /* 0x000fe200078efcff */
[----:B------:R-:W-:Y:S01]  /*1130*/  UIADD3 UR4, UR4, 0x3f, URZ ;  /* 0x0000003f04047890 */ /* 0x000fe2000fffe03f */
[----:B------:R-:W-:Y:S01]  /*1140*/  UMOV UR38, URZ ;  /* 0x0000003f00267c82 */ /* 0x000fe20008000000 */
[----:B------:R-:W-:Y:S02]  /*1150*/  UMOV UR39, URZ ;  /* 0x0000003f00277c82 */ /* 0x000fe40008000000 */
[----:B------:R-:W-:-:S04]  /*1160*/  USHF.R.S32.HI UR5, URZ, 0x1f, UR4 ;  /* 0x0000001f3f057899 */ /* 0x000fc80008011404 */
[----:B------:R-:W-:-:S04]  /*1170*/  ULEA.HI UR5, UR5, UR4, URZ, 0x6 ;  /* 0x0000000405057291 */ /* 0x000fc8000f8f303f */
[----:B------:R-:W-:-:S12]  /*1180*/  USHF.R.S32.HI UR40, URZ, 0x6, UR5 ;  /* 0x000000063f287899 */ /* 0x000fd80008011405 */
.L_x_290:
[----:B------:R-:W-:Y:S01]  /*1190*/  LOP3.LUT R0, R18, 0x80, RZ, 0xc0, !PT ;  /* 0x0000008012007812 */ /* 0x000fe200078ec0ff */
[----:B--2---:R-:W2:Y:S01]  /*11a0*/  S2UR UR7, SR_CgaCtaId ;  /* 0x00000000000779c3 */ /* 0x004ea20000008800 */
[----:B------:R-:W-:Y:S02]  /*11b0*/  UMOV UR6, 0x400 ;  /* 0x0000040000067882 */ /* 0x000fe40000000000 */
[----:B------:R-:W-:-:S06]  /*11c0*/  SHF.R.U32.HI R0, RZ, 0x7, R0 ;  /* 0x00000007ff007819 */ /* 0x000fcc0000011600 */
[----:B---3--:R-:W3:Y:S01]  /*11d0*/  SHFL.IDX PT, R0, R0, RZ, 0x1f ;  /* 0x00001fff00007589 */ /* 0x008ee200000e0000 */
[----:B--2---:R-:W-:Y:S01]  /*11e0*/  ULEA UR6, UR7, UR6, 0x18 ;  /* 0x0000000607067291 */ /* 0x004fe2000f8ec03f */
[----:B---3--:R-:W-:-:S13]  /*11f0*/  R2UR UR4, R0 ;  /* 0x00000000000472ca */ /* 0x008fda00000e0000 */
[----:B------:R-:W-:-:S04]  /*1200*/  ULEA.HI UR5, UR4, UR4, URZ, 0x1 ;  /* 0x0000000404057291 */ /* 0x000fc8000f8f083f */
[----:B------:R-:W-:-:S04]  /*1210*/  ULOP3.LUT UR5, UR5, 0x7fffe, URZ, 0xc0, !UPT ;  /* 0x0007fffe05057892 */ /* 0x000fc8000f8ec03f */
[----:B------:R-:W-:-:S03]  /*1220*/  UIADD3 UR5, UR4, -UR5, URZ ;  /* 0x8000000504057290 */ /* 0x000fc6000fffe03f */
[----:B------:R-:W-:Y:S01]  /*1230*/  ULDC UR4, c[0x0][0x28c] ;  /* 0x0000a30000047ab9 */ /* 0x000fe20000000800 */
[----:B------:R-:W-:Y:S01]  /*1240*/  ULEA UR5, UR5, UR6, 0xd ;  /* 0x0000000605057291 */ /* 0x000fe2000f8e683f */
[----:B------:R-:W-:-:S03]  /*1250*/  ISETP.LT.AND P0, PT, RZ, UR4, PT ;  /* 0x00000004ff007c0c */ /* 0x000fc6000bf01270 */
[----:B------:R-:W-:-:S04]  /*1260*/  UIADD3 UR5, UR5, 0x100, URZ ;  /* 0x0000010005057890 */ /* 0x000fc8000fffe03f */
[----:B------:R-:W-:-:S04]  /*1270*/  USHF.R.U32.HI UR5, URZ, 0x4, UR5 ;  /* 0x000000043f057899 */ /* 0x000fc80008011605 */
[----:B------:R-:W-:Y:S02]  /*1280*/  ULOP3.LUT UR41, UR5, 0x3fff, URZ, 0xc0, !UPT ;  /* 0x00003fff05297892 */ /* 0x000fe4000f8ec03f */
[----:B-1----:R-:W-:Y:S10]  /*1290*/  @P0 BRA `(.L_x_17) ;  /* 0x0000000000400947 */ /* 0x002ff40003800000 */
[----:B------:R-:W-:Y:S01]  /*12a0*/  MOV R0, 0x0 ;  /* 0x0000000000007802 */ /* 0x000fe20000000f00 */
[----:B------:R-:W-:Y:S01]  /*12b0*/  ULDC.64 UR4, c[0x4][0x68] ;  /* 0x01001a0000047ab9 */ /* 0x000fe20000000a00 */
[----:B------:R-:W-:Y:S01]  /*12c0*/  ULDC.64 UR6, c[0x4][0x8] ;  /* 0x0100020000067ab9 */ /* 0x000fe20000000a00 */
[----:B01----:R-:W-:Y:S01]  /*12d0*/  IMAD.U32 R4, RZ, RZ, UR4 ;  /* 0x00000004ff047e24 */ /* 0x003fe2000f8e00ff */
[----:B------:R0:W1:Y:S01]  /*12e0*/  LDC.64 R14, c[0x4][R0] ;  /* 0x01000000000e7b82 */ /* 0x0000620000000a00 */
[----:B------:R-:W-:Y:S01]  /*12f0*/  IMAD.U32 R5, RZ, RZ, UR5 ;  /* 0x00000005ff057e24 */ /* 0x000fe2000f8e00ff */
[----:B------:R-:W-:Y:S01]  /*1300*/  ULDC.64 UR4, c[0x4][0x70] ;  /* 0x01001c0000047ab9 */ /* 0x000fe20000000a00 */
[----:B------:R-:W-:Y:S02]  /*1310*/  IMAD.U32 R10, RZ, RZ, UR6 ;  /* 0x00000006ff0a7e24 */ /* 0x000fe4000f8e00ff */
[----:B------:R-:W-:Y:S02]  /*1320*/  IMAD.U32 R6, RZ, RZ, UR4 ;  /* 0x00000004ff067e24 */ /* 0x000fe4000f8e00ff */
[----:B------:R-:W-:-:S02]  /*1330*/  IMAD.U32 R7, RZ, RZ, UR5 ;  /* 0x00000005ff077e24 */ /* 0x000fc4000f8e00ff */
[----:B------:R-:W-:Y:S02]  /*1340*/  IMAD.U32 R11, RZ, RZ, UR7 ;  /* 0x00000007ff0b7e24 */ /* 0x000fe4000f8e00ff */
[----:B------:R-:W-:Y:S02]  /*1350*/  IMAD.MOV.U32 R8, RZ, RZ, 0x1e1 ;  /* 0x000001e1ff087424 */ /* 0x000fe400078e00ff */
[----:B------:R-:W-:Y:S02]  /*1360*/  IMAD.MOV.U32 R12, RZ, RZ, 0x1 ;  /* 0x00000001ff0c7424 */ /* 0x000fe400078e00ff */
[----:B0-----:R-:W-:-:S07]  /*1370*/  IMAD.MOV.U32 R13, RZ, RZ, RZ ;  /* 0x000000ffff0d7224 */ /* 0x001fce00078e00ff */
[----:B------:R-:W-:-:S07]  /*1380*/  LEPC R20, `(.L_x_17) ;  /* 0x000000001014794e */ /* 0x000fce0000000000 */
[----:B-1---5:R-:W-:Y:S05]  /*1390*/  CALL.ABS.NOINC R14 ;  /* 0x000000000e007343 */ /* 0x022fea0003c00000 */
.L_x_17:
[----:B------:R-:W-:-:S13]  /*13a0*/  ISETP.NE.AND P0, PT, R157, 0x3, PT ;  /* 0x000000039d00780c */ /* 0x000fda0003f05270 */
[----:B------:R-:W-:Y:S05]  /*13b0*/  @!P0 BRA `(.L_x_18) ;  /* 0x0000000000048947 */ /* 0x000fea0003800000 */
[----:B------:R-:W-:Y:S01]  /*13c0*/  BPT.TRAP 0x1 ;  /* 0x000000040000795c */ /* 0x000fe20000300000 */
.L_x_18:
[----:B------:R-:W2:Y:S01]  /*13d0*/  S2UR UR5, SR_CgaCtaId ;  /* 0x00000000000579c3 */ /* 0x000ea20000008800 */
[----:B------:R-:W-:Y:S01]  /*13e0*/  UMOV UR4, 0x400 ;  /* 0x0000040000047882 */ /* 0x000fe20000000000 */
[----:B------:R-:W-:Y:S02]  /*13f0*/  IMAD.U32 R0, RZ, RZ, UR38 ;  /* 0x00000026ff007e24 */ /* 0x000fe4000f8e00ff */
[----:B------:R-:W-:-:S03]  /*1400*/  IMAD.U32 R3, RZ, RZ, UR39 ;  /* 0x00000027ff037e24 */ /* 0x000fc6000f8e00ff */
[----:B------:R-:W-:Y:S01]  /*1410*/  SHF.L.U32 R0, R0, 0x1f, RZ ;  /* 0x0000001f00007819 */ /* 0x000fe200000006ff */
[----:B--2---:R-:W-:-:S06]  /*1420*/  ULEA UR4, UR5, UR4, 0x18 ;  /* 0x0000000405047291 */ /* 0x004fcc000f8ec03f */
[----:B------:R-:W-:-:S04]  /*1430*/  IMAD.U32 R6, RZ, RZ, UR4 ;  /* 0x00000004ff067e24 */ /* 0x000fc8000f8e00ff */
[----:B------:R-:W-:-:S04]  /*1440*/  IMAD R3, R3, 0x8, R6 ;  /* 0x0000000803037824 */ /* 0x000fc800078e0206 */
[----:B------:R2:W3:Y:S01]  /*1450*/  SYNCS.PHASECHK.TRANS64.TRYWAIT P1, [R3+URZ], R0 ;  /* 0x00000000030075a7 */ /* 0x0004e2000802017f */
[----:B------:R-:W-:Y:S05]  /*1460*/  @!P0 BRA `(.L_x_19) ;  /* 0x0000000000048947 */ /* 0x000fea0003800000 */
[----:B------:R-:W-:Y:S01]  /*1470*/  BPT.TRAP 0x1 ;  /* 0x000000040000795c */ /* 0x000fe20000300000 */
.L_x_19:
[----:B---3--:R-:W-:Y:S05]  /*1480*/  @P1 BRA `(.L_x_20) ;  /* 0x0000000000081947 */ /* 0x008fea0003800000 */
[----:B------:R-:W3:Y:S02]  /*1490*/  SYNCS.PHASECHK.TRANS64.TRYWAIT P1, [R3+URZ], R0 ;  /* 0x00000000030075a7 */ /* 0x000ee4000802017f */
[----:B---3--:R-:W-:Y:S05]  /*14a0*/  @!P1 BRA `(.L_x_21) ;  /* 0x000000a000d89947 */ /* 0x008fea0003800000 */
.L_x_20:
[----:B------:R-:W-:-:S04]  /*14b0*/  UISETP.LT.AND UP0, UPT, UR40, 0x1, UPT ;  /* 0x000000012800788c */ /* 0x000fc8000bf01270 */
[----:B------:R-:W-:-:S06]  /*14c0*/  USEL UR4, UR40, 0x1, UP0 ;  /* 0x0000000128047887 */ /* 0x000fcc0008000000 */
[----:B--23--:R-:W-:Y:S01]  /*14d0*/  IMAD.U32 R0, RZ, RZ, UR4 ;  /* 0x00000004ff007e24 */ /* 0x00cfe2000f8e00ff */
[----:B------:R-:W-:Y:S05]  /*14e0*/  WARPSYNC.ALL ;  /* 0x0000000000007948 */ /* 0x000fea0003800000 */
[----:B------:R-:W-:-:S04]  /*14f0*/  IADD3 R0, -R0, UR40, RZ ;  /* 0x0000002800007c10 */ /* 0x000fc8000fffe1ff */
[----:B------:R-:W-:Y:S02]  /*1500*/  ISETP.GE.AND P1, PT, R0, 0x1, PT ;  /* 0x000000010000780c */ /* 0x000fe40003f26270 */
[----:B------:R-:W-:Y:S01]  /*1510*/  R2UR UR4, R6 ;  /* 0x00000000060472ca */ /* 0x000fe200000e0000 */
[----:B------:R-:W-:Y:S01]  /*1520*/  WARPGROUP.ARRIVE ;  /* 0x00000000000079c5 */ /* 0x000fe20000000000 */
[----:B------:R-:W-:Y:S01]  /*1530*/  UMOV UR9, 0x40000040 ;  /* 0x4000004000097882 */ /* 0x000fe20000000000 */
[----:B------:R-:W-:-:S10]  /*1540*/  UMOV UR11, 0x40000040 ;  /* 0x40000040000b7882 */ /* 0x000fd40000000000 */
[----:B------:R-:W-:-:S04]  /*1550*/  UIADD3 UR4, UR4, 0x10100, URZ ;  /* 0x0001010004047890 */ /* 0x000fc8000fffe03f */
[----:B------:R-:W-:-:S04]  /*1560*/  USHF.R.U32.HI UR4, URZ, 0x4, UR4 ;  /* 0x000000043f047899 */ /* 0x000fc80008011604 */
[----:B------:R-:W-:Y:S02]  /*1570*/  ULOP3.LUT UR5, UR4, 0x3fff, URZ, 0xc0, !UPT ;  /* 0x00003fff04057892 */ /* 0x000fe4000f8ec03f */
[----:B------:R-:W-:Y:S02]  /*1580*/  ULOP3.LUT UR4, UR41, 0x10000, URZ, 0xfc, !UPT ;  /* 0x0001000029047892 */ /* 0x000fe4000f8efc3f */
[----:B------:R-:W-:Y:S02]  /*1590*/  ULOP3.LUT UR5, UR5, 0x10000, URZ, 0xfc, !UPT ;  /* 0x0001000005057892 */ /* 0x000fe4000f8efc3f */
[----:B------:R-:W-:Y:S02]  /*15a0*/  ULEA UR6, UR39, UR4, 0xa ;  /* 0x0000000427067291 */ /* 0x000fe4000f8e503f */
[----:B------:R-:W-:-:S05]  /*15b0*/  ULEA UR7, UR39, UR5, 0xb ;  /* 0x0000000527077291 */ /* 0x000fca000f8e583f */
[----:B------:R-:W-:Y:S02]  /*15c0*/  UMOV UR8, UR6 ;  /* 0x0000000600087c82 */ /* 0x000fe40008000000 */
[----:B------:R-:W-:Y:S02]  /*15d0*/  UMOV UR10, UR7 ;  /* 0x00000007000a7c82 */ /* 0x000fe40008000000 */
[----:B------:R-:W-:Y:S01]  /*15e0*/  HGMMA.64x256x16.F32.BF16 R24, gdesc[UR8], RZ, !UPT, gsb0 ;  /* 0x03e00000081879f0 */ /* 0x000fe2000c0018ff */
[----:B------:R-:W-:Y:S02]  /*15f0*/  UIADD3 UR8, UR6, 0x2, URZ ;  /* 0x0000000206087890 */ /* 0x000fe4000fffe03f */
[----:B------:R-:W-:Y:S01]  /*1600*/  UIADD3 UR10, UR7, 0x2, URZ ;  /* 0x00000002070a7890 */ /* 0x000fe2000fffe03f */
[----:B------:R-:W-:Y:S01]  /*1610*/  UMOV UR9, 0x40000040 ;  /* 0x4000004000097882 */ /* 0x000fe20000000000 */
[----:B------:R-:W-:Y:S01]  /*1620*/  UMOV UR11, 0x40000040 ;  /* 0x40000040000b7882 */ /* 0x000fe20000000000 */
[----:B------:R-:W-:-:S02]  /*1630*/  WARPGROUP.DEPBAR.LE gsb0, 0x0 ;  /* 0x00008000000079c5 */ /* 0x000fc40000010000 */
[----:B------:R-:W-:-:S15]  /*1640*/  WARPGROUP.ARRIVE ;  /* 0x00000000000079c5 */ /* 0x000fde0000000000 */
[----:B------:R-:W-:-:S05]  /*1650*/  NOP ;  /* 0x0000000000007918 */ /* 0x000fca0000000000 */
[----:B------:R-:W-:Y:S01]  /*1660*/  HGMMA.64x256x16.F32.BF16 R24, gdesc[UR8], R24, gsb0 ;  /* 0x03e00000081879f0 */ /* 0x000fe20008001818 */
[----:B------:R-:W-:Y:S02]  /*1670*/  UIADD3 UR8, UR6, 0x4, URZ ;  /* 0x0000000406087890 */ /* 0x000fe4000fffe03f */
[----:B------:R-:W-:Y:S01]  /*1680*/  UIADD3 UR10, UR7, 0x4, URZ ;  /* 0x00000004070a7890 */ /* 0x000fe2000fffe03f */
[----:B------:R-:W-:Y:S01]  /*1690*/  UMOV UR9, 0x40000040 ;  /* 0x4000004000097882 */ /* 0x000fe20000000000 */
[----:B------:R-:W-:Y:S01]  /*16a0*/  UMOV UR11, 0x40000040 ;  /* 0x40000040000b7882 */ /* 0x000fe20000000000 */
[----:B------:R-:W-:Y:S02]  /*16b0*/  WARPGROUP.DEPBAR.LE gsb0, 0x0 ;  /* 0x00008000000079c5 */ /* 0x000fe40000010000 */
        /* <DEDUP_REMOVED lines=10> */
[----:B------:R-:W-:Y:S03]  /*1760*/  HGMMA.64x256x16.F32.BF16 R24, gdesc[UR8], R24, gsb0 ;  /* 0x03e00000081879f0 */ /* 0x000fe60008001818 */
[----:B------:R-:W-:Y:S02]  /*1770*/  WARPGROUP.DEPBAR.LE gsb0, 0x0 ;  /* 0x00008000000079c5 */ /* 0x000fe40000010000 */
[----:B------:R-:W-:Y:S05]  /*1780*/  @!P1 BRA `(.L_x_22) ;  /* 0x0000000400309947 */ /* 0x000fea0003800000 */
[----:B------:R-:W-:Y:S02]  /*1790*/  UIADD3 UR6, UR39, 0x1, URZ ;  /* 0x0000000127067890 */ /* 0x000fe4000fffe03f */
[----:B------:R-:W-:Y:S02]  /*17a0*/  IMAD.U32 R3, RZ, RZ, UR39 ;  /* 0x00000027ff037e24 */ /* 0x000fe4000f8e00ff */
[----:B------:R-:W-:-:S04]  /*17b0*/  UISETP.NE.AND UP0, UPT, UR6, 0x4, UPT ;  /* 0x000000040600788c */ /* 0x000fc8000bf05270 */
[----:B------:R-:W-:Y:S02]  /*17c0*/  USEL UR7, URZ, 0x1, UP0 ;  /* 0x000000013f077887 */ /* 0x000fe40008000000 */
[----:B------:R-:W-:Y:S02]  /*17d0*/  USEL UR6, UR6, URZ, UP0 ;  /* 0x0000003f06067287 */ /* 0x000fe40008000000 */
[----:B------:R-:W-:-:S06]  /*17e0*/  ULOP3.LUT UR7, UR38, UR7, URZ, 0x3c, !UPT ;  /* 0x0000000726077292 */ /* 0x000fcc000f8e3c3f */
[----:B------:R-:W-:-:S07]  /*17f0*/  IMAD.U32 R7, RZ, RZ, UR7 ;  /* 0x00000007ff077e24 */ /* 0x000fce000f8e00ff */
.L_x_29:
[----:B------:R-:W-:Y:S05]  /*1800*/  @!P0 BRA `(.L_x_23) ;  /* 0x0000000000048947 */ /* 0x000fea0003800000 */
[----:B------:R-:W-:Y:S01]  /*1810*/  BPT.TRAP 0x1 ;  /* 0x000000040000795c */ /* 0x000fe20000300000 */
.L_x_23:
[----:B------:R-:W2:Y:S01]  /*1820*/  S2UR UR8, SR_CgaCtaId ;  /* 0x00000000000879c3 */ /* 0x000ea20000008800 */
[----:B------:R-:W-:Y:S01]  /*1830*/  UMOV UR7, 0x400 ;  /* 0x0000040000077882 */ /* 0x000fe20000000000 */
[----:B01----:R-:W-:Y:S01]  /*1840*/  IMAD.U32 R5, RZ, RZ, UR6 ;  /* 0x00000006ff057e24 */ /* 0x003fe2000f8e00ff */
[----:B------:R-:W-:Y:S01]  /*1850*/  SHF.L.U32 R4, R7, 0x1f, RZ ;  /* 0x0000001f07047819 */ /* 0x000fe200000006ff */
[----:B--2---:R-:W-:-:S06]  /*1860*/  ULEA UR7, UR8, UR7, 0x18 ;  /* 0x0000000708077291 */ /* 0x004fcc000f8ec03f */
[----:B------:R-:W-:-:S04]  /*1870*/  IMAD.U32 R6, RZ, RZ, UR7 ;  /* 0x00000007ff067e24 */ /* 0x000fc8000f8e00ff */
[----:B------:R-:W-:-:S04]  /*1880*/  IMAD R5, R5, 0x8, R6 ;  /* 0x0000000805057824 */ /* 0x000fc800078e0206 */
[----:B------:R0:W1:Y:S01]  /*1890*/  SYNCS.PHASECHK.TRANS64.TRYWAIT P1, [R5+URZ], R4 ;  /* 0x00000004050075a7 */ /* 0x000062000802017f */
[----:B------:R-:W-:Y:S05]  /*18a0*/  @!P0 BRA `(.L_x_24) ;  /* 0x0000000000048947 */ /* 0x000fea0003800000 */
[----:B------:R-:W-:Y:S01]  /*18b0*/  BPT.TRAP 0x1 ;  /* 0x000000040000795c */ /* 0x000fe20000300000 */
.L_x_24:
[----:B-1----:R-:W-:Y:S05]  /*18c0*/  @P1 BRA `(.L_x_25) ;  /* 0x0000000000081947 */ /* 0x002fea0003800000 */
[----:B------:R-:W1:Y:S02]  /*18d0*/  SYNCS.PHASECHK.TRANS64.TRYWAIT P1, [R5+URZ], R4 ;  /* 0x00000004050075a7 */ /* 0x000e64000802017f */
[----:B-1----:R-:W-:Y:S05]  /*18e0*/  @!P1 BRA `(.L_x_26) ;  /* 0x0000009c00dc9947 */ /* 0x002fea0003800000 */
.L_x_25:
[----:B------:R-:W-:Y:S01]  /*18f0*/  ULEA UR7, UR6, UR4, 0xa ;  /* 0x0000000406077291 */ /* 0x000fe2000f8e503f */
[----:B------:R-:W-:Y:S01]  /*1900*/  WARPGROUP.ARRIVE ;  /* 0x00000000000079c5 */ /* 0x000fe20000000000 */
[----:B------:R-:W-:Y:S01]  /*1910*/  ULEA UR12, UR6, UR5, 0xb ;  /* 0x00000005060c7291 */ /* 0x000fe2000f8e583f */
[----:B------:R-:W-:Y:S01]  /*1920*/  UMOV UR9, 0x40000040 ;  /* 0x4000004000097882 */ /* 0x000fe20000000000 */
[----:B------:R-:W-:-:S03]  /*1930*/  UMOV UR11, 0x40000040 ;  /* 0x40000040000b7882 */ /* 0x000fc60000000000 */
[----:B------:R-:W-:Y:S02]  /*1940*/  UMOV UR8, UR7 ;  /* 0x0000000700087c82 */ /* 0x000fe40008000000 */
[----:B------:R-:W-:Y:S02]  /*1950*/  UMOV UR10, UR12 ;  /* 0x0000000c000a7c82 */ /* 0x000fe40008000000 */
[----:B------:R-:W-:Y:S01]  /*1960*/  HGMMA.64x256x16.F32.BF16 R24, gdesc[UR8], R24, gsb0 ;  /* 0x03e00000081879f0 */ /* 0x000fe20008001818 */
        /* <DEDUP_REMOVED lines=26> */
[----:B------:R-:W-:Y:S01]  /*1b10*/  BPT.TRAP 0x1 ;  /* 0x000000040000795c */ /* 0x000fe20000300000 */
.L_x_27:
[----:B------:R-:W-:-:S13]  /*1b20*/  ISETP.NE.AND P1, PT, R156, RZ, PT ;  /* 0x000000ff9c00720c */ /* 0x000fda0003f25270 */
[----:B01----:R-:W-:-:S04]  /*1b30*/  @P1 IMAD R4, R3, 0x8, R6 ;  /* 0x0000000803041824 */ /* 0x003fc800078e0206 */
[----:B------:R-:W-:-:S05]  /*1b40*/  @P1 VIADD R5, R4, 0x20 ;  /* 0x0000002004051836 */ /* 0x000fca0000000000 */
[----:B------:R-:W-:-:S04]  /*1b50*/  @P1 PRMT R5, R22, 0x654, R5 ;  /* 0x0000065416051816 */ /* 0x000fc80000000005 */
[----:B------:R0:W-:Y:S01]  /*1b60*/  @P1 SYNCS.ARRIVE.TRANS64.RED.A1T0 RZ, [R5+URZ], RZ ;  /* 0x000000ff05ff19a7 */ /* 0x0001e2000810043f */
[----:B------:R-:W-:-:S13]  /*1b70*/  ISETP.GT.U32.AND P1, PT, R19, 0x1, PT ;  /* 0x000000011300780c */ /* 0x000fda0003f24070 */
[----:B0-----:R-:W-:Y:S05]  /*1b80*/  @P1 BRA `(.L_x_28) ;  /* 0x0000000000041947 */ /* 0x001fea0003800000 */
[----:B------:R-:W-:Y:S01]  /*1b90*/  BPT.TRAP 0x1 ;  /* 0x000000040000795c */ /* 0x000fe20000300000 */
.L_x_28:
[----:B------:R-:W-:Y:S01]  /*1ba0*/  UIADD3 UR6, UR6, 0x1, URZ ;  /* 0x0000000106067890 */ /* 0x000fe2000fffe03f */
[C---:B------:R-:W-:Y:S01]  /*1bb0*/  ISETP.GT.AND P2, PT, R0.reuse, 0x1, PT ;  /* 0x000000010000780c */ /* 0x040fe20003f44270 */
[----:B------:R-:W-:Y:S02]  /*1bc0*/  VIADD R3, R3, 0x1 ;  /* 0x0000000103037836 */ /* 0x000fe40000000000 */
[----:B------:R-:W-:Y:S01]  /*1bd0*/  UISETP.NE.AND UP0, UPT, UR6, 0x4, UPT ;  /* 0x000000040600788c */ /* 0x000fe2000bf05270 */
[----:B------:R-:W-:Y:S02]  /*1be0*/  VIADD R0, R0, 0xffffffff ;  /* 0xffffffff00007836 */ /* 0x000fe40000000000 */
[C---:B------:R-:W-:Y:S01]  /*1bf0*/  ISETP.NE.AND P1, PT, R3.reuse, 0x4, PT ;  /* 0x000000040300780c */ /* 0x040fe20003f25270 */
[----:B------:R-:W-:Y:S02]  /*1c00*/  USEL UR7, URZ, 0x1, UP0 ;  /* 0x000000013f077887 */ /* 0x000fe40008000000 */
[----:B------:R-:W-:Y:S01]  /*1c10*/  USEL UR6, UR6, URZ, UP0 ;  /* 0x0000003f06067287 */ /* 0x000fe20008000000 */
[----:B------:R-:W-:-:S03]  /*1c20*/  SEL R3, R3, RZ, P1 ;  /* 0x000000ff03037207 */ /* 0x000fc60000800000 */
[----:B------:R-:W-:Y:S01]  /*1c30*/  LOP3.LUT R7, R7, UR7, RZ, 0x3c, !PT ;  /* 0x0000000707077c12 */ /* 0x000fe2000f8e3cff */
[----:B------:R-:W-:Y:S07]  /*1c40*/  @P2 BRA `(.L_x_29) ;  /* 0xfffffff800ec2947 */ /* 0x000fee000383ffff */
.L_x_22:
[----:B------:R-:W2:Y:S02]  /*1c50*/  LDC R0, c[0x0][0x28c] ;  /* 0x0000a300ff007b82 */ /* 0x000ea40000000800 */
[----:B--2---:R-:W-:-:S13]  /*1c60*/  ISETP.GE.AND P1, PT, R0, 0x1, PT ;  /* 0x000000010000780c */ /* 0x004fda0003f26270 */
[----:B------:R-:W-:Y:S05]  /*1c70*/  @!P1 BRA `(.L_x_30) ;  /* 0x0000000000409947 */ /* 0x000fea0003800000 */
[----:B------:R-:W-:Y:S05]  /*1c80*/  @!P0 BRA `(.L_x_31) ;  /* 0x0000000000048947 */ /* 0x000fea0003800000 */
[----:B------:R-:W-:Y:S01]  /*1c90*/  BPT.TRAP 0x1 ;  /* 0x000000040000795c */ /* 0x000fe20000300000 */
.L_x_31:
[----:B------:R-:W-:Y:S01]  /*1ca0*/  ISETP.NE.AND P0, PT, R156, RZ, PT ;  /* 0x000000ff9c00720c */ /* 0x000fe20003f05270 */
[----:B------:R-:W-:-:S12]  /*1cb0*/  UISETP.LT.AND UP1, UPT, UR40, 0x1, UPT ;  /* 0x000000012800788c */ /* 0x000fd8000bf21270 */
[----:B------:R-:W-:-:S05]  /*1cc0*/  VOTEU.ANY UP0, P0 ;  /* 0x00000000003f7886 */ /* 0x000fca0000000100 */
[----:B------:R-:W-:-:S04]  /*1cd0*/  @UP0 USEL UR4, UR40, 0x1, UP1 ;  /* 0x0000000128040887 */ /* 0x000fc80008800000 */
[----:B------:R-:W-:-:S06]  /*1ce0*/  @UP0 UIADD3 UR4, UR39, UR40, -UR4 ;  /* 0x0000002827040290 */ /* 0x000fcc000fffe804 */
[----:B------:R-:W-:-:S04]  /*1cf0*/  IMAD.U32 R0, RZ, RZ, UR4 ;  /* 0x00000004ff007e24 */ /* 0x000fc8000f8e00ff */
[----:B------:R-:W-:-:S05]  /*1d00*/  @P0 IMAD.SHL.U32 R0, R0, 0x8, RZ ;  /* 0x0000000800000824 */ /* 0x000fca00078e00ff */
[----:B------:R-:W-:-:S04]  /*1d10*/  @P0 LOP3.LUT R0, R0, 0x18, RZ, 0xc0, !PT ;  /* 0x0000001800000812 */ /* 0x000fc800078ec0ff */
[----:B------:R-:W-:-:S04]  /*1d20*/  @P0 IADD3 R3, R6, 0x20, R0 ;  /* 0x0000002006030810 */ /* 0x000fc80007ffe000 */
[----:B------:R-:W-:-:S04]  /*1d30*/  @P0 PRMT R3, R22, 0x654, R3 ;  /* 0x0000065416030816 */ /* 0x000fc80000000003 */
[----:B------:R2:W-:Y:S01]  /*1d40*/  @P0 SYNCS.ARRIVE.TRANS64.RED.A1T0 RZ, [R3+URZ], RZ ;  /* 0x000000ff03ff09a7 */ /* 0x0005e2000810043f */
[----:B------:R-:W-:-:S13]  /*1d50*/  ISETP.GT.U32.AND P0, PT, R19, 0x1, PT ;  /* 0x000000011300780c */ /* 0x000fda0003f04070 */
[----:B--2---:R-:W-:Y:S05]  /*1d60*/  @P0 BRA `(.L_x_30) ;  /* 0x0000000000040947 */ /* 0x004fea0003800000 */
[----:B------:R-:W-:Y:S01]  /*1d70*/  BPT.TRAP 0x1 ;  /* 0x000000040000795c */ /* 0x000fe20000300000 */
.L_x_30:
[----:B------:R-:W2:Y:S01]  /*1d80*/  LDC R7, c[0x0][0x288] ;  /* 0x0000a200ff077b82 */ /* 0x000ea20000000800 */
[--C-:B------:R-:W-:Y:S01]  /*1d90*/  SHF.R.U32.HI R0, RZ, 0x2, R18.reuse ;  /* 0x00000002ff007819 */ /* 0x100fe20000011612 */
[----:B------:R-:W-:Y:S01]  /*1da0*/  UIADD3 UR39, UR40, UR39, URZ ;  /* 0x0000002728277290 */ /* 0x000fe2000fffe03f */
[----:B01----:R-:W-:Y:S01]  /*1db0*/  LOP3.LUT R4, R18, 0x60, RZ, 0xc0, !PT ;  /* 0x0000006012047812 */ /* 0x003fe200078ec0ff */
[----:B------:R-:W-:Y:S01]  /*1dc0*/  ULDC UR8, c[0x0][0x284] ;  /* 0x0000a10000087ab9 */ /* 0x000fe20000000800 */
[----:B------:R-:W-:Y:S01]  /*1dd0*/  SHF.R.U32.HI R5, RZ, 0x7, R18 ;  /* 0x00000007ff057819 */ /* 0x000fe20000011612 */
[----:B------:R-:W-:Y:S01]  /*1de0*/  USHF.R.U32.HI UR4, URZ, 0x2, UR39 ;  /* 0x000000023f047899 */ /* 0x000fe20008011627 */
[----:B------:R-:W-:Y:S01]  /*1df0*/  LOP3.LUT R3, R0, 0x7, RZ, 0xc0, !PT ;  /* 0x0000000700037812 */ /* 0x000fe200078ec0ff */
[----:B------:R-:W-:Y:S01]  /*1e00*/  UISETP.GT.U32.AND UP1, UPT, UR39, 0x3, UPT ;  /* 0x000000032700788c */ /* 0x000fe2000bf24070 */
[----:B------:R-:W-:Y:S01]  /*1e10*/  SHF.R.U32.HI R10, RZ, 0x1, R4 ;  /* 0x00000001ff0a7819 */ /* 0x000fe20000011604 */
[----:B------:R-:W-:Y:S01]  /*1e20*/  IMAD.SHL.U32 R4, R18, 0x2, RZ ;  /* 0x0000000212047824 */ /* 0x000fe200078e00ff */
[----:B------:R-:W-:Y:S01]  /*1e30*/  LOP3.LUT R0, R5, 0x1, RZ, 0xc0, !PT ;  /* 0x0000000105007812 */ /* 0x000fe200078ec0ff */
[----:B------:R-:W-:Y:S01]  /*1e40*/  ULOP3.LUT UR4, UR4, 0x1, URZ, 0xc0, !UPT ;  /* 0x0000000104047892 */ /* 0x000fe2000f8ec03f */
[----:B------:R-:W-:Y:S01]  /*1e50*/  IADD3 R5, RZ, -R10, -R3 ;  /* 0x8000000aff057210 */ /* 0x000fe20007ffe803 */
[----:B------:R-:W-:Y:S01]  /*1e60*/  ULDC.64 UR6, c[0x0][0x5d0] ;  /* 0x0001740000067ab9 */ /* 0x000fe20000000a00 */
[----:B------:R-:W-:Y:S01]  /*1e70*/  LOP3.LUT R9, R4, 0x6, RZ, 0xc0, !PT ;  /* 0x0000000604097812 */ /* 0x000fe200078ec0ff */
[C---:B------:R-:W-:Y:S01]  /*1e80*/  IMAD.SHL.U32 R6, R0.reuse, 0x40, RZ ;  /* 0x0000004000067824 */ /* 0x040fe200078e00ff */
[----:B------:R-:W-:Y:S01]  /*1e90*/  UISETP.NE.U32.AND UP0, UPT, UR4, 0x1, UPT ;  /* 0x000000010400788c */ /* 0x000fe2000bf05070 */
[----:B------:R-:W-:Y:S01]  /*1ea0*/  IMAD R11, R0, -0x40, R5 ;  /* 0xffffffc0000b7824 */ /* 0x000fe200078e0205 */
[----:B------:R-:W-:Y:S01]  /*1eb0*/  LOP3.LUT R0, R18, 0x3, RZ, 0xc0, !PT ;  /* 0x0000000312007812 */ /* 0x000fe200078ec0ff */
[----:B------:R-:W-:Y:S01]  /*1ec0*/  UISETP.LT.U32.AND UP1, UPT, UR40, 0x4, UP1 ;  /* 0x000000042800788c */ /* 0x000fe20008f21070 */
[----:B------:R-:W-:Y:S01]  /*1ed0*/  PRMT R8, R9, 0x6540, R152 ;  /* 0x0000654009087816 */ /* 0x000fe20000000098 */
[----:B------:R-:W-:Y:S01]  /*1ee0*/  IMAD.SHL.U32 R152, R152, 0x100, RZ ;  /* 0x0000010098987824 */ /* 0x000fe200078e00ff */
[----:B------:R-:W-:Y:S01]  /*1ef0*/  SHF.R.S32.HI R21, RZ, 0x1f, R23 ;  /* 0x0000001fff157819 */ /* 0x000fe20000011417 */
[----:B--2---:R-:W-:Y:S01]  /*1f00*/  IMAD R13, R0, -0x2, R7 ;  /* 0xfffffffe000d7824 */ /* 0x004fe200078e0207 */
[----:B------:R-:W-:Y:S01]  /*1f10*/  UISETP.GT.U32.AND UP0, UPT, UR40, 0x3, !UP0 ;  /* 0x000000032800788c */ /* 0x000fe2000c704070 */
[----:B------:R-:W-:Y:S01]  /*1f20*/  IMAD.SHL.U32 R0, R153, 0x80, RZ ;  /* 0x0000008099007824 */ /* 0x000fe200078e00ff */
[----:B------:R-:W-:Y:S01]  /*1f30*/  ISETP.GE.AND P0, PT, R152, R7, PT ;  /* 0x000000079800720c */ /* 0x000fe20003f06270 */
[----:B------:R-:W-:Y:S01]  /*1f40*/  IMAD R4, R21, UR6, RZ ;  /* 0x0000000615047c24 */ /* 0x000fe2000f8e02ff */
[----:B------:R-:W-:Y:S01]  /*1f50*/  SHF.R.S32.HI R9, RZ, 0x1f, R8 ;  /* 0x0000001fff097819 */ /* 0x000fe20000011408 */
[----:B------:R-:W-:Y:S01]  /*1f60*/  USEL UR5, URZ, 0x1, !UP1 ;  /* 0x000000013f057887 */ /* 0x000fe2000c800000 */
[----:B------:R-:W-:Y:S01]  /*1f70*/  ISETP.GE.OR P0, PT, R0, UR8, P0 ;  /* 0x0000000800007c0c */ /* 0x000fe20008706670 */
[----:B------:R-:W-:Y:S01]  /*1f80*/  USEL UR4, URZ, 0x1, !UP0 ;  /* 0x000000013f047887 */ /* 0x000fe2000c000000 */
[----:B------:R-:W-:Y:S01]  /*1f90*/  LOP3.LUT R3, R6, 0x40, R3, 0xe2, !PT ;  /* 0x0000004006037812 */ /* 0x000fe200078ee203 */
[----:B------:R-:W-:Y:S01]  /*1fa0*/  IMAD.WIDE R6, R153, 0x80, RZ ;  /* 0x0000008099067825 */ /* 0x000fe200078e02ff */
[----:B------:R-:W-:Y:S01]  /*1fb0*/  ULOP3.LUT UR39, UR39, 0x3, URZ, 0xc0, !UPT ;  /* 0x0000000327277892 */ /* 0x000fe2000f8ec03f */
[----:B------:R-:W-:Y:S01]  /*1fc0*/  IADD3 R0, -R0, UR8, R11 ;  /* 0x0000000800007c10 */ /* 0x000fe2000fffe10b */
[----:B------:R-:W-:Y:S01]  /*1fd0*/  ULOP3.LUT UR38, UR4, UR38, UR5, 0x96, !UPT ;  /* 0x0000002604267292 */ /* 0x000fe2000f8e9605 */
[C---:B------:R-:W-:Y:S01]  /*1fe0*/  IMAD R15, R23.reuse, UR7, R4 ;  /* 0x00000007170f7c24 */ /* 0x040fe2000f8e0204 */
[----:B------:R-:W-:Y:S01]  /*1ff0*/  LOP3.LUT R169, R6, R3, R10, 0xfe, !PT ;  /* 0x0000000306a97212 */ /* 0x000fe200078efe0a */
[----:B------:R-:W-:-:S04]  /*2000*/  IMAD.WIDE.U32 R4, R23, UR6, R8 ;  /* 0x0000000617047c25 */ /* 0x000fc8000f8e0008 */
[----:B------:R-:W-:Y:S02]  /*2010*/  IMAD.IADD R5, R5, 0x1, R15 ;  /* 0x0000000105057824 */ /* 0x000fe400078e020f */
[----:B------:R-:W-:Y:S02]  /*2020*/  IMAD.IADD R3, R13, 0x1, -R152 ;  /* 0x000000010d037824 */ /* 0x000fe400078e0a98 */
[----:B------:R-:W-:Y:S01]  /*2030*/  IMAD.MOV.U32 R153, RZ, RZ, -0x1 ;  /* 0xffffffffff997424 */ /* 0x000fe200078e00ff */
[----:B------:R-:W-:Y:S06]  /*2040*/  @P0 BRA `(.L_x_32) ;  /* 0x0000007800dc0947 */ /* 0x000fec0003800000 */
[----:B------:R-:W0:Y:S01]  /*2050*/  LDC.64 R10, c[0x0][0x5c8] ;  /* 0x00017200ff0a7b82 */ /* 0x000e220000000a00 */
[----:B-----5:R-:W-:Y:S01]  /*2060*/  FSETP.NEU.AND P1, PT, R155, RZ, PT ;  /* 0x000000ff9b00720b */ /* 0x020fe20003f2d000 */
[----:B------:R-:W-:Y:S01]  /*2070*/  BSSY B0, `(.L_x_32) ;  /* 0x00007b4000007945 */ /* 0x000fe20003800000 */
[----:B------:R-:W-:-:S04]  /*2080*/  ISETP.GT.AND P0, PT, R3, RZ, PT ;  /* 0x000000ff0300720c */ /* 0x000fc80003f04270 */
[----:B------:R-:W-:Y:S01]  /*2090*/  ISETP.GT.AND P3, PT, R0, RZ, P0 ;  /* 0x000000ff0000720c */ /* 0x000fe20000764270 */
[-C--:B0-----:R-:W-:Y:S02]  /*20a0*/  IMAD R12, R7, R10.reuse, RZ ;  /* 0x0000000a070c7224 */ /* 0x081fe400078e02ff */
[----:B------:R-:W-:-:S04]  /*20b0*/  IMAD.WIDE.U32 R160, R169, R10, R4 ;  /* 0x0000000aa9a07225 */ /* 0x000fc800078e0004 */
[----:B------:R-:W-:-:S04]  /*20c0*/  IMAD R5, R169, R11, R12 ;  /* 0x0000000ba9057224 */ /* 0x000fc800078e020c */
[----:B------:R-:W-:Y:S01]  /*20d0*/  IMAD.IADD R171, R161, 0x1, R5 ;  /* 0x00000001a1ab7824 */ /* 0x000fe200078e0205 */
[----:B------:R-:W-:Y:S06]  /*20e0*/  @!P1 BRA `(.L_x_33) ;  /* 0x0000005400989947 */ /* 0x000fec0003800000 */
[----:B------:R-:W0:Y:S01]  /*20f0*/  LDC.64 R14, c[0x0][0x5b8] ;  /* 0x00016e00ff0e7b82 */ /* 0x000e220000000a00 */
[----:B------:R-:W-:-:S07]  /*2100*/  ULDC.64 UR4, c[0x0][0x5c0] ;  /* 0x0001700000047ab9 */ /* 0x000fce0000000a00 */
[----:B------:R-:W1:Y:S08]  /*2110*/  LDC.64 R166, c[0x0][0x5b0] ;  /* 0x00016c00ffa67b82 */ /* 0x000e700000000a00 */
[----:B------:R-:W2:Y:S01]  /*2120*/  LDC.64 R12, c[0x0][0x5a8] ;  /* 0x00016a00ff0c7b82 */ /* 0x000ea20000000a00 */
[-C--:B0-----:R-:W-:Y:S02]  /*2130*/  IMAD R4, R21, R14.reuse, RZ ;  /* 0x0000000e15047224 */ /* 0x081fe400078e02ff */
[----:B------:R-:W-:-:S04]  /*2140*/  IMAD.WIDE.U32 R162, R23, R14, R8 ;  /* 0x0000000e17a27225 */ /* 0x000fc800078e0008 */
[----:B------:R-:W-:Y:S02]  /*2150*/  IMAD R161, R23, R15, R4 ;  /* 0x0000000f17a17224 */ /* 0x000fe400078e0204 */
[-C--:B-1----:R-:W-:Y:S02]  /*2160*/  IMAD R6, R7, R166.reuse, RZ ;  /* 0x000000a607067224 */ /* 0x082fe400078e02ff */
[----:B------:R-:W-:Y:S02]  /*2170*/  IMAD.IADD R21, R163, 0x1, R161 ;  /* 0x00000001a3157824 */ /* 0x000fe400078e02a1 */
[----:B------:R-:W-:Y:S02]  /*2180*/  IMAD.MOV.U32 R20, RZ, RZ, R162 ;  /* 0x000000ffff147224 */ /* 0x000fe400078e00a2 */
[C---:B------:R-:W-:Y:S02]  /*2190*/  IMAD R165, R169.reuse, R167, R6 ;  /* 0x000000a7a9a57224 */ /* 0x040fe400078e0206 */
[----:B------:R-:W-:-:S04]  /*21a0*/  IMAD.WIDE.U32 R4, R169, R166, R20 ;  /* 0x000000a6a9047225 */ /* 0x000fc800078e0014 */
[----:B------:R-:W-:Y:S01]  /*21b0*/  IMAD.IADD R5, R5, 0x1, R165 ;  /* 0x0000000105057824 */ /* 0x000fe200078e02a5 */
[----:B--2---:R-:W-:-:S04]  /*21c0*/  LEA R6, P1, R4, R12, 0x1 ;  /* 0x0000000c04067211 */ /* 0x004fc800078208ff */
[----:B------:R-:W-:-:S05]  /*21d0*/  LEA.HI.X R7, R4, R13, R5, 0x1, P1 ;  /* 0x0000000d04077211 */ /* 0x000fca00008f0c05 */
[----:B------:R0:W2:Y:S01]  /*21e0*/  @P3 LDG.E.LTC128B.U16 R15, desc[UR36][R6.64] ;  /* 0x00000024060f3981 */ /* 0x0000a2000c1e1520 */
[----:B------:R-:W-:Y:S01]  /*21f0*/  IMAD.WIDE.U32 R158, R169, R166, R8 ;  /* 0x000000a6a99e7225 */ /* 0x000fe200078e0008 */
[----:B------:R-:W-:Y:S03]  /*2200*/  BSSY B1, `(.L_x_34) ;  /* 0x0000013000017945 */ /* 0x000fe60003800000 */
[----:B------:R-:W-:Y:S02]  /*2210*/  IMAD.IADD R159, R165, 0x1, R159 ;  /* 0x00000001a59f7824 */ /* 0x000fe400078e029f */
[----:B------:R-:W-:-:S04]  /*2220*/  IMAD.WIDE.U32 R158, R23, R14, R158 ;  /* 0x0000000e179e7225 */ /* 0x000fc800078e009e */
[----:B0-----:R-:W-:Y:S01]  /*2230*/  IMAD.IADD R7, R161, 0x1, R159 ;  /* 0x00000001a1077824 */ /* 0x001fe200078e029f */
[----:B------:R-:W-:Y:S02]  /*2240*/  LEA R6, P4, R158, R12, 0x1 ;  /* 0x0000000c9e067211 */ /* 0x000fe400078808ff */
[----:B------:R-:W-:Y:S02]  /*2250*/  SHF.L.U64.HI R159, R166, 0x3, R167 ;  /* 0x00000003a69f7819 */ /* 0x000fe400000102a7 */
[----:B------:R-:W-:Y:S01]  /*2260*/  LEA.HI.X R7, R158, R13, R7, 0x1, P4 ;  /* 0x0000000d9e077211 */ /* 0x000fe200020f0c07 */
[----:B------:R-:W-:Y:S02]  /*2270*/  IMAD.SHL.U32 R158, R166, 0x8, RZ ;  /* 0x00000008a69e7824 */ /* 0x000fe400078e00ff */
[----:B--2---:R-:W-:-:S04]  /*2280*/  IMAD.U32 R4, R15, 0x10000, RZ ;  /* 0x000100000f047824 */ /* 0x004fc800078e00ff */
[----:B------:R-:W-:Y:S01]  /*2290*/  FMUL R5, R4, R155 ;  /* 0x0000009b04057220 */ /* 0x000fe20000400000 */
[----:B------:R-:W-:-:S03]  /*22a0*/  LEA R4, P1, R160, UR4, 0x1 ;  /* 0x00000004a0047c11 */ /* 0x000fc6000f8208ff */
[----:B------:R-:W-:Y:S01]  /*22b0*/  FFMA R24, R24, R154, R5 ;  /* 0x0000009a18187223 */ /* 0x000fe20000000005 */
[----:B------:R-:W-:Y:S02]  /*22c0*/  LEA.HI.X R5, R160, UR5, R171, 0x1, P1 ;  /* 0x00000005a0057c11 */ /* 0x000fe400088f0cab */
[----:B------:R-:W-:Y:S02]  /*22d0*/  ISETP.GT.AND P1, PT, R3, 0x1, PT ;  /* 0x000000010300780c */ /* 0x000fe40003f24270 */
[----:B------:R-:W-:Y:S02]  /*22e0*/  F2FP.BF16.F32.PACK_AB R24, RZ, R24 ;  /* 0x00000018ff18723e */ /* 0x000fe400000010ff */
[----:B------:R-:W-:-:S03]  /*22f0*/  ISETP.GT.AND P2, PT, R0, RZ, P1 ;  /* 0x000000ff0000720c */ /* 0x000fc60000f44270 */
[----:B------:R0:W-:Y:S10]  /*2300*/  @P3 STG.E.U16 desc[UR36][R4.64], R24 ;  /* 0x0000001804003986 */ /* 0x0001f4000c101524 */
[----:B------:R-:W-:Y:S05]  /*2310*/  @!P2 BRA `(.L_x_35) ;  /* 0x000000000004a947 */ /* 0x000fea0003800000 */
[----:B------:R1:W5:Y:S02]  /*2320*/  LDG.E.LTC128B.U16 R15, desc[UR36][R6.64+0x2] ;  /* 0x00000224060f7981 */ /* 0x000364000c1e1520 */
.L_x_35:
[----:B------:R-:W-:Y:S05]  /*2330*/  BSYNC B1 ;  /* 0x0000000000017941 */ /* 0x000fea0003800000 */
.L_x_34:
[----:B-----5:R-:W-:Y:S01]  /*2340*/  IMAD.U32 R20, R15, 0x10000, RZ ;  /* 0x000100000f147824 */ /* 0x020fe200078e00ff */
[----:B------:R-:W-:Y:S01]  /*2350*/  ISETP.GT.AND P0, PT, R0, 0x8, P0 ;  /* 0x000000080000780c */ /* 0x000fe20000704270 */
[----:B------:R-:W-:Y:S01]  /*2360*/  IMAD.WIDE.U32 R158, R169, R166, R158 ;  /* 0x000000a6a99e7225 */ /* 0x000fe200078e009e */
[----:B------:R-:W-:-:S03]  /*2370*/  PRMT R152, R15, 0x7610, R152 ;  /* 0x000076100f987816 */ /* 0x000fc60000000098 */
[----:B------:R-:W-:Y:S01]  /*2380*/  FMUL R20, R20, R155 ;  /* 0x0000009b14147220 */ /* 0x000fe20000400000 */
[----:B------:R-:W-:Y:S01]  /*2390*/  IMAD.IADD R165, R165, 0x1, R159 ;  /* 0x00000001a5a57824 */ /* 0x000fe200078e029f */
[----:B------:R-:W-:Y:S02]  /*23a0*/  IADD3 R162, P3, R162, R158, RZ ;  /* 0x0000009ea2a27210 */ /* 0x000fe40007f7e0ff */
[----:B------:R-:W-:-:S03]  /*23b0*/  FFMA R25, R25, R154, R20 ;  /* 0x0000009a19197223 */ /* 0x000fc60000000014 */
[----:B------:R-:W-:Y:S02]  /*23c0*/  IMAD.X R21, R165, 0x1, R21, P3 ;  /* 0x00000001a5157824 */ /* 0x000fe400018e0615 */
[----:B------:R-:W-:Y:S02]  /*23d0*/  F2FP.BF16.F32.PACK_AB R25, RZ, R25 ;  /* 0x00000019ff19723e */ /* 0x000fe400000010ff */
[C---:B------:R-:W-:Y:S02]  /*23e0*/  LEA R20, P3, R162.reuse, R12, 0x1 ;  /* 0x0000000ca2147211 */ /* 0x040fe400078608ff */
[----:B------:R-:W-:Y:S02]  /*23f0*/  PRMT R159, R25, 0x7610, R159 ;  /* 0x00007610199f7816 */ /* 0x000fe4000000009f */
[----:B------:R-:W-:-:S03]  /*2400*/  LEA.HI.X R21, R162, R13, R21, 0x1, P3 ;  /* 0x0000000da2157211 */ /* 0x000fc600018f0c15 */
[----:B------:R2:W-:Y:S04]  /*2410*/  @P2 STG.E.U16 desc[UR36][R4.64+0x2], R159 ;  /* 0x0000029f04002986 */ /* 0x0005e8000c101524 */
[----:B------:R-:W0:Y:S01]  /*2420*/  @P0 LDG.E.LTC128B.U16 R152, desc[UR36][R20.64] ;  /* 0x0000002414980981 */ /* 0x000e22000c1e1520 */
[----:B------:R-:W-:Y:S01]  /*2430*/  IADD3 R8, P2, R8, R158, RZ ;  /* 0x0000009e08087210 */ /* 0x000fe20007f5e0ff */
[----:B------:R-:W-:Y:S01]  /*2440*/  BSSY B1, `(.L_x_36) ;  /* 0x0000011000017945 */ /* 0x000fe20003800000 */
[----:B------:R-:W-:Y:S02]  /*2450*/  SHF.L.U64.HI R11, R10, 0x4, R11 ;  /* 0x000000040a0b7819 */ /* 0x000fe4000001020b */
[----:B------:R-:W-:Y:S01]  /*2460*/  ISETP.GT.AND P1, PT, R0, 0x8, P1 ;  /* 0x000000080000780c */ /* 0x000fe20000f24270 */
[----:B------:R-:W-:Y:S01]  /*2470*/  IMAD.X R9, R9, 0x1, R165, P2 ;  /* 0x0000000109097824 */ /* 0x000fe200010e06a5 */
[----:B------:R-:W-:Y:S01]  /*2480*/  LEA R10, P2, R10, R4, 0x4 ;  /* 0x000000040a0a7211 */ /* 0x000fe200078420ff */
[----:B------:R-:W-:-:S04]  /*2490*/  IMAD.WIDE.U32 R14, R23, R14, R8 ;  /* 0x0000000e170e7225 */ /* 0x000fc800078e0008 */
[----:B------:R-:W-:Y:S01]  /*24a0*/  IMAD.X R11, R11, 0x1, R5, P2 ;  /* 0x000000010b0b7824 */ /* 0x000fe200010e0605 */
[----:B------:R-:W-:Y:S01]  /*24b0*/  LEA R8, P3, R14, R12, 0x1 ;  /* 0x0000000c0e087211 */ /* 0x000fe200078608ff */
[----:B------:R-:W-:-:S05]  /*24c0*/  IMAD.IADD R9, R161, 0x1, R15 ;  /* 0x00000001a1097824 */ /* 0x000fca00078e020f */
[----:B------:R-:W-:Y:S01]  /*24d0*/  LEA.HI.X R9, R14, R13, R9, 0x1, P3 ;  /* 0x0000000d0e097211 */ /* 0x000fe200018f0c09 */
[----:B0-----:R-:W-:-:S04]  /*24e0*/  IMAD.U32 R24, R152, 0x10000, RZ ;  /* 0x0001000098187824 */ /* 0x001fc800078e00ff */
[----:B------:R-:W-:-:S04]  /*24f0*/  FMUL R25, R24, R155 ;  /* 0x0000009b18197220 */ /* 0x000fc80000400000 */
[----:B------:R-:W-:-:S05]  /*2500*/  FFMA R25, R26, R154, R25 ;  /* 0x0000009a1a197223 */ /* 0x000fca0000000019 */
[----:B------:R-:W-:-:S05]  /*2510*/  F2FP.BF16.F32.PACK_AB R25, RZ, R25 ;  /* 0x00000019ff19723e */ /* 0x000fca00000010ff */
[----:B------:R2:W-:Y:S01]  /*2520*/  @P0 STG.E.U16 desc[UR36][R10.64], R25 ;  /* 0x000000190a000986 */ /* 0x0005e2000c101524 */
[----:B------:R-:W-:Y:S05]  /*2530*/  @!P1 BRA `(.L_x_37) ;  /* 0x0000000000049947 */ /* 0x000fea0003800000 */
[----:B------:R0:W5:Y:S02]  /*2540*/  LDG.E.LTC128B.U16 R152, desc[UR36][R8.64+0x2] ;  /* 0x0000022408987981 */ /* 0x000164000c1e1520 */
.L_x_37:
[----:B------:R-:W-:Y:S05]  /*2550*/  BSYNC B1 ;  /* 0x0000000000017941 */ /* 0x000fea0003800000 */
.L_x_36:
[----:B-----5:R-:W-:Y:S01]  /*2560*/  IMAD.U32 R12, R152, 0x10000, RZ ;  /* 0x00010000980c7824 */ /* 0x020fe200078e00ff */
[----:B------:R-:W-:Y:S01]  /*2570*/  ISETP.GT.AND P0, PT, R3, 0x8, PT ;  /* 0x000000080300780c */ /* 0x000fe20003f04270 */
[----:B------:R-:W-:Y:S02]  /*2580*/  BSSY B1, `(.L_x_38) ;  /* 0x0000008000017945 */ /* 0x000fe40003800000 */
[----:B------:R-:W-:Y:S01]  /*2590*/  FMUL R12, R12, R155 ;  /* 0x0000009b0c0c7220 */ /* 0x000fe20000400000 */
[----:B------:R-:W-:-:S03]  /*25a0*/  ISETP.GT.AND P2, PT, R0, RZ, P0 ;  /* 0x000000ff0000720c */ /* 0x000fc60000744270 */
[----:B------:R-:W-:-:S05]  /*25b0*/  FFMA R12, R27, R154, R12 ;  /* 0x0000009a1b0c7223 */ /* 0x000fca000000000c */
[----:B------:R-:W-:-:S05]  /*25c0*/  F2FP.BF16.F32.PACK_AB R12, RZ, R12 ;  /* 0x0000000cff0c723e */ /* 0x000fca00000010ff */
[----:B------:R3:W-:Y:S01]  /*25d0*/  @P1 STG.E.U16 desc[UR36][R10.64+0x2], R12 ;  /* 0x0000020c0a001986 */ /* 0x0007e2000c101524 */
[----:B------:R-:W-:Y:S05]  /*25e0*/  @!P2 BRA `(.L_x_39) ;  /* 0x000000000004a947 */ /* 0x000fea0003800000 */
[----:B------:R4:W5:Y:S02]  /*25f0*/  LDG.E.LTC128B.U16 R152, desc[UR36][R6.64+0x10] ;  /* 0x0000102406987981 */ /* 0x000964000c1e1520 */
.L_x_39:
[----:B------:R-:W-:Y:S05]  /*2600*/  BSYNC B1 ;  /* 0x0000000000017941 */ /* 0x000fea0003800000 */
.L_x_38:
[----:B---3-5:R-:W-:Y:S01]  /*2610*/  IMAD.U32 R12, R152, 0x10000, RZ ;  /* 0x00010000980c7824 */ /* 0x028fe200078e00ff */
        /* <DEDUP_REMOVED lines=9> */
.L_x_41:
[----:B------:R-:W-:Y:S05]  /*26b0*/  BSYNC B1 ;  /* 0x0000000000017941 */ /* 0x000fea0003800000 */
.L_x_40:
[----:B-----5:R-:W-:Y:S01]  /*26c0*/  IMAD.U32 R12, R152, 0x10000, RZ ;  /* 0x00010000980c7824 */ /* 0x020fe200078e00ff */
[----:B------:R-:W-:Y:S01]  /*26d0*/  ISETP.GT.AND P0, PT, R0, 0x8, P0 ;  /* 0x000000080000780c */ /* 0x000fe20000704270 */
[----:B------:R-:W-:Y:S02]  /*26e0*/  BSSY B1, `(.L_x_42) ;  /* 0x0000007000017945 */ /* 0x000fe40003800000 */
[----:B------:R-:W-:-:S04]  /*26f0*/  FMUL R12, R12, R155 ;  /* 0x0000009b0c0c7220 */ /* 0x000fc80000400000 */
[----:B------:R-:W-:-:S05]  /*2700*/  FFMA R12, R29, R154, R12 ;  /* 0x0000009a1d0c7223 */ /* 0x000fca000000000c */
[----:B------:R-:W-:-:S05]  /*2710*/  F2FP.BF16.F32.PACK_AB R12, RZ, R12 ;  /* 0x0000000cff0c723e */ /* 0x000fca00000010ff */
[----:B------:R0:W-:Y:S01]  /*2720*/  @P3 STG.E.U16 desc[UR36][R4.64+0x12], R12 ;  /* 0x0000120c04003986 */ /* 0x0001e2000c101524 */
[----:B------:R-:W-:Y:S05]  /*2730*/  @!P0 BRA `(.L_x_43) ;  /* 0x0000000000048947 */ /* 0x000fea0003800000 */
[----:B------:R0:W5:Y:S02]  /*2740*/  LDG.E.LTC128B.U16 R152, desc[UR36][R8.64+0x10] ;  /* 0x0000102408987981 */ /* 0x000164000c1e1520 */
.L_x_43:
[----:B------:R-:W-:Y:S05]  /*2750*/  BSYNC B1 ;  /* 0x0000000000017941 */ /* 0x000fea0003800000 */
.L_x_42:
[----:B0----5:R-:W-:Y:S01]  /*2760*/  IMAD.U32 R12, R152, 0x10000, RZ ;  /* 0x00010000980c7824 */ /* 0x021fe200078e00ff */
[----:B------:R-:W-:Y:S01]  /*2770*/  ISETP.GT.AND P1, PT, R0, 0x8, P1 ;  /* 0x000000080000780c */ /* 0x000fe20000f24270 */
[----:B------:R-:W-:Y:S02]  /*2780*/  BSSY B1, `(.L_x_44) ;  /* 0x0000007000017945 */ /* 0x000fe40003800000 */
[----:B---3--:R-:W-:-:S04]  /*2790*/  FMUL R13, R12, R155 ;  /* 0x0000009b0c0d7220 */ /* 0x008fc80000400000 */
[----:B------:R-:W-:-:S05]  /*27a0*/  FFMA R13, R30, R154, R13 ;  /* 0x0000009a1e0d7223 */ /* 0x000fca000000000d */
[----:B------:R-:W-:-:S05]  /*27b0*/  F2FP.BF16.F32.PACK_AB R13, RZ, R13 ;  /* 0x0000000dff0d723e */ /* 0x000fca00000010ff */
[----:B------:R0:W-:Y:S01]  /*27c0*/  @P0 STG.E.U16 desc[UR36][R10.64+0x10], R13 ;  /* 0x0000100d0a000986 */ /* 0x0001e2000c101524 */
[----:B------:R-:W-:Y:S05]  /*27d0*/  @!P1 BRA `(.L_x_45) ;  /* 0x0000000000049947 */ /* 0x000fea0003800000 */
[----:B------:R3:W5:Y:S02]  /*27e0*/  LDG.E.LTC128B.U16 R152, desc[UR36][R8.64+0x12] ;  /* 0x0000122408987981 */ /* 0x000764000c1e1520 */
.L_x_45:
[----:B------:R-:W-:Y:S05]  /*27f0*/  BSYNC B1 ;  /* 0x0000000000017941 */ /* 0x000fea0003800000 */
.L_x_44:
        /* <DEDUP_REMOVED lines=10> */
.L_x_47:
[----:B------:R-:W-:Y:S05]  /*28a0*/  BSYNC B1 ;  /* 0x0000000000017941 */ /* 0x000fea0003800000 */
.L_x_46:
[----:B0----5:R-:W-:Y:S01]  /*28b0*/  IMAD.U32 R12, R152, 0x10000, RZ ;  /* 0x00010000980c7824 */ /* 0x021fe200078e00ff */
        /* <DEDUP_REMOVED lines=9> */
.L_x_49:
[----:B------:R-:W-:Y:S05]  /*2950*/  BSYNC B1 ;  /* 0x0000000000017941 */ /* 0x000fea0003800000 */
.L_x_48:
        /* <DEDUP_REMOVED lines=9> */
.L_x_51:
[----:B------:R-:W-:Y:S05]  /*29f0*/  BSYNC B1 ;  /* 0x0000000000017941 */ /* 0x000fea0003800000 */
.L_x_50:
[----:B0----5:R-:W-:Y:S01]  /*2a00*/  IMAD.U32 R12, R152, 0x10000, RZ ;  /* 0x00010000980c7824 */ /* 0x021fe200078e00ff */
        /* <DEDUP_REMOVED lines=8> */
.L_x_53:
[----:B------:R-:W-:Y:S05]  /*2a90*/  BSYNC B1 ;  /* 0x0000000000017941 */ /* 0x000fea0003800000 */
.L_x_52:
        /* <DEDUP_REMOVED lines=10> */
.L_x_55:
[----:B------:R-:W-:Y:S05]  /*2b40*/  BSYNC B1 ;  /* 0x0000000000017941 */ /* 0x000fea0003800000 */
.L_x_54:
        /* <DEDUP_REMOVED lines=10> */
.L_x_57:
[----:B------:R-:W-:Y:S05]  /*2bf0*/  BSYNC B1 ;  /* 0x0000000000017941 */ /* 0x000fea0003800000 */
.L_x_56:
        /* <DEDUP_REMOVED lines=9> */
.L_x_59:
[----:B------:R-:W-:Y:S05]  /*2c90*/  BSYNC B1 ;  /* 0x0000000000017941 */ /* 0x000fea0003800000 */
.L_x_58:
        /* <DEDUP_REMOVED lines=9> */
.L_x_61:
[----:B------:R-:W-:Y:S05]  /*2d30*/  BSYNC B1 ;  /* 0x0000000000017941 */ /* 0x000fea0003800000 */
.L_x_60:
        /* <DEDUP_REMOVED lines=10> */
.L_x_63:
[----:B------:R-:W-:Y:S05]  /*2de0*/  BSYNC B1 ;  /* 0x0000000000017941 */ /* 0x000fea0003800000 */
.L_x_62:
        /* <DEDUP_REMOVED lines=10> */
.L_x_65:
[----:B------:R-:W-:Y:S05]  /*2e90*/  BSYNC B1 ;  /* 0x0000000000017941 */ /* 0x000fea0003800000 */
.L_x_64:
        /* <DEDUP_REMOVED lines=9> */
.L_x_67:
[----:B------:R-:W-:Y:S05]  /*2f30*/  BSYNC B1 ;  /* 0x0000000000017941 */ /* 0x000fea0003800000 */
.L_x_66:
        /* <DEDUP_REMOVED lines=9> */
.L_x_69:
[----:B------:R-:W-:Y:S05]  /*2fd0*/  BSYNC B1 ;  /* 0x0000000000017941 */ /* 0x000fea0003800000 */
.L_x_68:
        /* <DEDUP_REMOVED lines=10> */
.L_x_71:
[----:B------:R-:W-:Y:S05]  /*3080*/  BSYNC B1 ;  /* 0x0000000000017941 */ /* 0x000fea0003800000 */
.L_x_70:
        /* <DEDUP_REMOVED lines=10> */
.L_x_73:
[----:B------:R-:W-:Y:S05]  /*3130*/  BSYNC B1 ;  /* 0x0000000000017941 */ /* 0x000fea0003800000 */
.L_x_72:
        /* <DEDUP_REMOVED lines=9> */
.L_x_75:
[----:B------:R-:W-:Y:S05]  /*31d0*/  BSYNC B1 ;  /* 0x0000000000017941 */ /* 0x000fea0003800000 */
.L_x_74:
        /* <DEDUP_REMOVED lines=9> */
.L_x_77:
[----:B------:R-:W-:Y:S05]  /*3270*/  BSYNC B1 ;  /* 0x0000000000017941 */ /* 0x000fea0003800000 */
.L_x_76:
        /* <DEDUP_REMOVED lines=10> */
.L_x_79:
[----:B------:R-:W-:Y:S05]  /*3320*/  BSYNC B1 ;  /* 0x0000000000017941 */ /* 0x000fea0003800000 */
.L_x_78:
        /* <DEDUP_REMOVED lines=10> */
.L_x_81:
[----:B------:R-:W-:Y:S05]  /*33d0*/  BSYNC B1 ;  /* 0x0000000000017941 */ /* 0x000fea0003800000 */
.L_x_80:
        /* <DEDUP_REMOVED lines=9> */
.L_x_83:
[----:B------:R-:W-:Y:S05]  /*3470*/  BSYNC B1 ;  /* 0x0000000000017941 */ /* 0x000fea0003800000 */
.L_x_82:
        /* <DEDUP_REMOVED lines=9> */
.L_x_85:
[----:B------:R-:W-:Y:S05]  /*3510*/  BSYNC B1 ;  /* 0x0000000000017941 */ /* 0x000fea0003800000 */
.L_x_84:
        /* <DEDUP_REMOVED lines=10> */
.L_x_87:
[----:B------:R-:W-:Y:S05]  /*35c0*/  BSYNC B1 ;  /* 0x0000000000017941 */ /* 0x000fea0003800000 */
.L_x_86:
        /* <DEDUP_REMOVED lines=10> */
.L_x_89:
[----:B------:R-:W-:Y:S05]  /*3670*/  BSYNC B1 ;  /* 0x0000000000017941 */ /* 0x000fea0003800000 */
.L_x_88:
        /* <DEDUP_REMOVED lines=9> */
.L_x_91:
[----:B------:R-:W-:Y:S05]  /*3710*/  BSYNC B1 ;  /* 0x0000000000017941 */ /* 0x000fea0003800000 */
.L_x_90:
        /* <DEDUP_REMOVED lines=9> */
.L_x_93:
[----:B------:R-:W-:Y:S05]  /*37b0*/  BSYNC B1 ;  /* 0x0000000000017941 */ /* 0x000fea0003800000 */
.L_x_92:
        /* <DEDUP_REMOVED lines=10> */
.L_x_95:
[----:B------:R-:W-:Y:S05]  /*3860*/  BSYNC B1 ;  /* 0x0000000000017941 */ /* 0x000fea0003800000 */
.L_x_94:
        /* <DEDUP_REMOVED lines=10> */
.L_x_97:
[----:B------:R-:W-:Y:S05]  /*3910*/  BSYNC B1 ;  /* 0x0000000000017941 */ /* 0x000fea0003800000 */
.L_x_96:
        /* <DEDUP_REMOVED lines=9> */
.L_x_99:
[----:B------:R-:W-:Y:S05]  /*39b0*/  BSYNC B1 ;  /* 0x0000000000017941 */ /* 0x000fea0003800000 */
.L_x_98:
        /* <DEDUP_REMOVED lines=9> */
.L_x_101:
[----:B------:R-:W-:Y:S05]  /*3a50*/  BSYNC B1 ;  /* 0x0000000000017941 */ /* 0x000fea0003800000 */
.L_x_100:
        /* <DEDUP_REMOVED lines=10> */
.L_x_103:
[----:B------:R-:W-:Y:S05]  /*3b00*/  BSYNC B1 ;  /* 0x0000000000017941 */ /* 0x000fea0003800000 */
.L_x_102:
        /* <DEDUP_REMOVED lines=10> */
.L_x_105:
[----:B------:R-:W-:Y:S05]  /*3bb0*/  BSYNC B1 ;  /* 0x0000000000017941 */ /* 0x000fea0003800000 */
.L_x_104:
        /* <DEDUP_REMOVED lines=9> */
.L_x_107:
[----:B------:R-:W-:Y:S05]  /*3c50*/  BSYNC B1 ;  /* 0x0000000000017941 */ /* 0x000fea0003800000 */
.L_x_106:
        /* <DEDUP_REMOVED lines=9> */
.L_x_109:
[----:B------:R-:W-:Y:S05]  /*3cf0*/  BSYNC B1 ;  /* 0x0000000000017941 */ /* 0x000fea0003800000 */
.L_x_108:
        /* <DEDUP_REMOVED lines=10> */
.L_x_111:
[----:B------:R-:W-:Y:S05]  /*3da0*/  BSYNC B1 ;  /* 0x0000000000017941 */ /* 0x000fea0003800000 */
.L_x_110:
        /* <DEDUP_REMOVED lines=10> */
.L_x_113:
[----:B------:R-:W-:Y:S05]  /*3e50*/  BSYNC B1 ;  /* 0x0000000000017941 */ /* 0x000fea0003800000 */
.L_x_112:
        /* <DEDUP_REMOVED lines=9> */
.L_x_115:
[----:B------:R-:W-:Y:S05]  /*3ef0*/  BSYNC B1 ;  /* 0x0000000000017941 */ /* 0x000fea0003800000 */
.L_x_114:
        /* <DEDUP_REMOVED lines=9> */
.L_x_117:
[----:B------:R-:W-:Y:S05]  /*3f90*/  BSYNC B1 ;  /* 0x0000000000017941 */ /* 0x000fea0003800000 */
.L_x_116:
        /* <DEDUP_REMOVED lines=10> */
.L_x_119:
[----:B------:R-:W-:Y:S05]  /*4040*/  BSYNC B1 ;  /* 0x0000000000017941 */ /* 0x000fea0003800000 */
.L_x_118:
        /* <DEDUP_REMOVED lines=10> */
.L_x_121:
[----:B------:R-:W-:Y:S05]  /*40f0*/  BSYNC B1 ;  /* 0x0000000000017941 */ /* 0x000fea0003800000 */
.L_x_120:
        /* <DEDUP_REMOVED lines=9> */
.L_x_123:
[----:B------:R-:W-:Y:S05]  /*4190*/  BSYNC B1 ;  /* 0x0000000000017941 */ /* 0x000fea0003800000 */
.L_x_122:
        /* <DEDUP_REMOVED lines=9> */
.L_x_125:
[----:B------:R-:W-:Y:S05]  /*4230*/  BSYNC B1 ;  /* 0x0000000000017941 */ /* 0x000fea0003800000 */
.L_x_124:
        /* <DEDUP_REMOVED lines=10> */
.L_x_127:
[----:B------:R-:W-:Y:S05]  /*42e0*/  BSYNC B1 ;  /* 0x0000000000017941 */ /* 0x000fea0003800000 */
.L_x_126:
        /* <DEDUP_REMOVED lines=10> */
.L_x_129:
[----:B------:R-:W-:Y:S05]  /*4390*/  BSYNC B1 ;  /* 0x0000000000017941 */ /* 0x000fea0003800000 */
.L_x_128:
        /* <DEDUP_REMOVED lines=9> */
.L_x_131:
[----:B------:R-:W-:Y:S05]  /*4430*/  BSYNC B1 ;  /* 0x0000000000017941 */ /* 0x000fea0003800000 */
.L_x_130:
        /* <DEDUP_REMOVED lines=9> */
.L_x_133:
[----:B------:R-:W-:Y:S05]  /*44d0*/  BSYNC B1 ;  /* 0x0000000000017941 */ /* 0x000fea0003800000 */
.L_x_132:
        /* <DEDUP_REMOVED lines=10> */
.L_x_135:
[----:B------:R-:W-:Y:S05]  /*4580*/  BSYNC B1 ;  /* 0x0000000000017941 */ /* 0x000fea0003800000 */
.L_x_134:
        /* <DEDUP_REMOVED lines=10> */
.L_x_137:
[----:B------:R-:W-:Y:S05]  /*4630*/  BSYNC B1 ;  /* 0x0000000000017941 */ /* 0x000fea0003800000 */
.L_x_136:
        /* <DEDUP_REMOVED lines=9> */
.L_x_139:
[----:B------:R-:W-:Y:S05]  /*46d0*/  BSYNC B1 ;  /* 0x0000000000017941 */ /* 0x000fea0003800000 */
.L_x_138:
        /* <DEDUP_REMOVED lines=9> */
.L_x_141:
[----:B------:R-:W-:Y:S05]  /*4770*/  BSYNC B1 ;  /* 0x0000000000017941 */ /* 0x000fea0003800000 */
.L_x_140:
        /* <DEDUP_REMOVED lines=10> */
.L_x_143:
[----:B------:R-:W-:Y:S05]  /*4820*/  BSYNC B1 ;  /* 0x0000000000017941 */ /* 0x000fea0003800000 */
.L_x_142:
        /* <DEDUP_REMOVED lines=10> */
.L_x_145:
[----:B------:R-:W-:Y:S05]  /*48d0*/  BSYNC B1 ;  /* 0x0000000000017941 */ /* 0x000fea0003800000 */
.L_x_144:
        /* <DEDUP_REMOVED lines=9> */
.L_x_147:
[----:B------:R-:W-:Y:S05]  /*4970*/  BSYNC B1 ;  /* 0x0000000000017941 */ /* 0x000fea0003800000 */
.L_x_146:
        /* <DEDUP_REMOVED lines=9> */
.L_x_149:
[----:B------:R-:W-:Y:S05]  /*4a10*/  BSYNC B1 ;  /* 0x0000000000017941 */ /* 0x000fea0003800000 */
.L_x_148:
        /* <DEDUP_REMOVED lines=10> */
.L_x_151:
[----:B------:R-:W-:Y:S05]  /*4ac0*/  BSYNC B1 ;  /* 0x0000000000017941 */ /* 0x000fea0003800000 */
.L_x_150:
        /* <DEDUP_REMOVED lines=10> */
.L_x_153:
[----:B------:R-:W-:Y:S05]  /*4b70*/  BSYNC B1 ;  /* 0x0000000000017941 */ /* 0x000fea0003800000 */
.L_x_152:
        /* <DEDUP_REMOVED lines=9> */
.L_x_155:
[----:B------:R-:W-:Y:S05]  /*4c10*/  BSYNC B1 ;  /* 0x0000000000017941 */ /* 0x000fea0003800000 */
.L_x_154:
        /* <DEDUP_REMOVED lines=9> */
.L_x_157:
[----:B------:R-:W-:Y:S05]  /*4cb0*/  BSYNC B1 ;  /* 0x0000000000017941 */ /* 0x000fea0003800000 */
.L_x_156:
        /* <DEDUP_REMOVED lines=10> */
.L_x_159:
[----:B------:R-:W-:Y:S05]  /*4d60*/  BSYNC B1 ;  /* 0x0000000000017941 */ /* 0x000fea0003800000 */
.L_x_158:
        /* <DEDUP_REMOVED lines=10> */
.L_x_161:
[----:B------:R-:W-:Y:S05]  /*4e10*/  BSYNC B1 ;  /* 0x0000000000017941 */ /* 0x000fea0003800000 */
.L_x_160:
        /* <DEDUP_REMOVED lines=9> */
.L_x_163:
[----:B------:R-:W-:Y:S05]  /*4eb0*/  BSYNC B1 ;  /* 0x0000000000017941 */ /* 0x000fea0003800000 */
.L_x_162:
        /* <DEDUP_REMOVED lines=9> */
.L_x_165:
[----:B------:R-:W-:Y:S05]  /*4f50*/  BSYNC B1 ;  /* 0x0000000000017941 */ /* 0x000fea0003800000 */
.L_x_164:
        /* <DEDUP_REMOVED lines=10> */
.L_x_167:
[----:B------:R-:W-:Y:S05]  /*5000*/  BSYNC B1 ;  /* 0x0000000000017941 */ /* 0x000fea0003800000 */
.L_x_166:
        /* <DEDUP_REMOVED lines=10> */
.L_x_169:
[----:B------:R-:W-:Y:S05]  /*50b0*/  BSYNC B1 ;  /* 0x0000000000017941 */ /* 0x000fea0003800000 */
.L_x_168:
        /* <DEDUP_REMOVED lines=9> */
.L_x_171:
[----:B------:R-:W-:Y:S05]  /*5150*/  BSYNC B1 ;  /* 0x0000000000017941 */ /* 0x000fea0003800000 */
.L_x_170:
        /* <DEDUP_REMOVED lines=9> */
.L_x_173:
[----:B------:R-:W-:Y:S05]  /*51f0*/  BSYNC B1 ;  /* 0x0000000000017941 */ /* 0x000fea0003800000 */
.L_x_172:
        /* <DEDUP_REMOVED lines=10> */
.L_x_175:
[----:B------:R-:W-:Y:S05]  /*52a0*/  BSYNC B1 ;  /* 0x0000000000017941 */ /* 0x000fea0003800000 */
.L_x_174:
        /* <DEDUP_REMOVED lines=10> */
.L_x_177:
[----:B------:R-:W-:Y:S05]  /*5350*/  BSYNC B1 ;  /* 0x0000000000017941 */ /* 0x000fea0003800000 */
.L_x_176:
        /* <DEDUP_REMOVED lines=9> */
.L_x_179:
[----:B------:R-:W-:Y:S05]  /*53f0*/  BSYNC B1 ;  /* 0x0000000000017941 */ /* 0x000fea0003800000 */
.L_x_178:
        /* <DEDUP_REMOVED lines=9> */
.L_x_181:
[----:B------:R-:W-:Y:S05]  /*5490*/  BSYNC B1 ;  /* 0x0000000000017941 */ /* 0x000fea0003800000 */
.L_x_180:
        /* <DEDUP_REMOVED lines=10> */
.L_x_183:
[----:B------:R-:W-:Y:S05]  /*5540*/  BSYNC B1 ;  /* 0x0000000000017941 */ /* 0x000fea0003800000 */
.L_x_182:
        /* <DEDUP_REMOVED lines=10> */
.L_x_185:
[----:B------:R-:W-:Y:S05]  /*55f0*/  BSYNC B1 ;  /* 0x0000000000017941 */ /* 0x000fea0003800000 */
.L_x_184:
        /* <DEDUP_REMOVED lines=9> */
.L_x_187:
[----:B------:R-:W-:Y:S05]  /*5690*/  BSYNC B1 ;  /* 0x0000000000017941 */ /* 0x000fea0003800000 */
.L_x_186:
        /* <DEDUP_REMOVED lines=9> */
.L_x_189:
[----:B------:R-:W-:Y:S05]  /*5730*/  BSYNC B1 ;  /* 0x0000000000017941 */ /* 0x000fea0003800000 */
.L_x_188:
        /* <DEDUP_REMOVED lines=10> */
.L_x_191:
[----:B------:R-:W-:Y:S05]  /*57e0*/  BSYNC B1 ;  /* 0x0000000000017941 */ /* 0x000fea0003800000 */
.L_x_190:
        /* <DEDUP_REMOVED lines=10> */
.L_x_193:
[----:B------:R-:W-:Y:S05]  /*5890*/  BSYNC B1 ;  /* 0x0000000000017941 */ /* 0x000fea0003800000 */
.L_x_192:
        /* <DEDUP_REMOVED lines=9> */
.L_x_195:
[----:B------:R-:W-:Y:S05]  /*5930*/  BSYNC B1 ;  /* 0x0000000000017941 */ /* 0x000fea0003800000 */
.L_x_194:
        /* <DEDUP_REMOVED lines=9> */
.L_x_197:
[----:B------:R-:W-:Y:S05]  /*59d0*/  BSYNC B1 ;  /* 0x0000000000017941 */ /* 0x000fea0003800000 */
.L_x_196:
        /* <DEDUP_REMOVED lines=10> */
.L_x_199:
[----:B------:R-:W-:Y:S05]  /*5a80*/  BSYNC B1 ;  /* 0x0000000000017941 */ /* 0x000fea0003800000 */
.L_x_198:
        /* <DEDUP_REMOVED lines=10> */
.L_x_201:
[----:B------:R-:W-:Y:S05]  /*5b30*/  BSYNC B1 ;  /* 0x0000000000017941 */ /* 0x000fea0003800000 */
.L_x_200:
        /* <DEDUP_REMOVED lines=9> */
.L_x_203:
[----:B------:R-:W-:Y:S05]  /*5bd0*/  BSYNC B1 ;  /* 0x0000000000017941 */ /* 0x000fea0003800000 */
.L_x_202:
        /* <DEDUP_REMOVED lines=9> */
.L_x_205:
[----:B------:R-:W-:Y:S05]  /*5c70*/  BSYNC B1 ;  /* 0x0000000000017941 */ /* 0x000fea0003800000 */
.L_x_204:
        /* <DEDUP_REMOVED lines=10> */
.L_x_207:
[----:B------:R-:W-:Y:S05]  /*5d20*/  BSYNC B1 ;  /* 0x0000000000017941 */ /* 0x000fea0003800000 */
.L_x_206:
        /* <DEDUP_REMOVED lines=10> */
.L_x_209:
[----:B------:R-:W-:Y:S05]  /*5dd0*/  BSYNC B1 ;  /* 0x0000000000017941 */ /* 0x000fea0003800000 */
.L_x_208:
        /* <DEDUP_REMOVED lines=9> */
.L_x_211:
[----:B------:R-:W-:Y:S05]  /*5e70*/  BSYNC B1 ;  /* 0x0000000000017941 */ /* 0x000fea0003800000 */
.L_x_210:
        /* <DEDUP_REMOVED lines=9> */
.L_x_213:
[----:B------:R-:W-:Y:S05]  /*5f10*/  BSYNC B1 ;  /* 0x0000000000017941 */ /* 0x000fea0003800000 */
.L_x_212:
        /* <DEDUP_REMOVED lines=10> */
.L_x_215:
[----:B------:R-:W-:Y:S05]  /*5fc0*/  BSYNC B1 ;  /* 0x0000000000017941 */ /* 0x000fea0003800000 */
.L_x_214:
        /* <DEDUP_REMOVED lines=10> */
.L_x_217:
[----:B------:R-:W-:Y:S05]  /*6070*/  BSYNC B1 ;  /* 0x0000000000017941 */ /* 0x000fea0003800000 */
.L_x_216:
        /* <DEDUP_REMOVED lines=9> */
.L_x_219:
[----:B------:R-:W-:Y:S05]  /*6110*/  BSYNC B1 ;  /* 0x0000000000017941 */ /* 0x000fea0003800000 */
.L_x_218:
        /* <DEDUP_REMOVED lines=9> */
.L_x_221:
[----:B------:R-:W-:Y:S05]  /*61b0*/  BSYNC B1 ;  /* 0x0000000000017941 */ /* 0x000fea0003800000 */
.L_x_220:
        /* <DEDUP_REMOVED lines=10> */
.L_x_223:
[----:B------:R-:W-:Y:S05]  /*6260*/  BSYNC B1 ;  /* 0x0000000000017941 */ /* 0x000fea0003800000 */
.L_x_222:
        /* <DEDUP_REMOVED lines=10> */
.L_x_225:
[----:B------:R-:W-:Y:S05]  /*6310*/  BSYNC B1 ;  /* 0x0000000000017941 */ /* 0x000fea0003800000 */
.L_x_224:
        /* <DEDUP_REMOVED lines=9> */
.L_x_227:
[----:B------:R-:W-:Y:S05]  /*63b0*/  BSYNC B1 ;  /* 0x0000000000017941 */ /* 0x000fea0003800000 */
.L_x_226:
        /* <DEDUP_REMOVED lines=9> */
.L_x_229:
[----:B------:R-:W-:Y:S05]  /*6450*/  BSYNC B1 ;  /* 0x0000000000017941 */ /* 0x000fea0003800000 */
.L_x_228:
        /* <DEDUP_REMOVED lines=10> */
.L_x_231:
[----:B------:R-:W-:Y:S05]  /*6500*/  BSYNC B1 ;  /* 0x0000000000017941 */ /* 0x000fea0003800000 */
.L_x_230:
        /* <DEDUP_REMOVED lines=10> */
.L_x_233:
[----:B------:R-:W-:Y:S05]  /*65b0*/  BSYNC B1 ;  /* 0x0000000000017941 */ /* 0x000fea0003800000 */
.L_x_232:
        /* <DEDUP_REMOVED lines=9> */
.L_x_235:
[----:B------:R-:W-:Y:S05]  /*6650*/  BSYNC B1 ;  /* 0x0000000000017941 */ /* 0x000fea0003800000 */
.L_x_234:
        /* <DEDUP_REMOVED lines=9> */
.L_x_237:
[----:B------:R-:W-:Y:S05]  /*66f0*/  BSYNC B1 ;  /* 0x0000000000017941 */ /* 0x000fea0003800000 */
.L_x_236:
        /* <DEDUP_REMOVED lines=10> */
.L_x_239:
[----:B------:R-:W-:Y:S05]  /*67a0*/  BSYNC B1 ;  /* 0x0000000000017941 */ /* 0x000fea0003800000 */
.L_x_238:
        /* <DEDUP_REMOVED lines=10> */
.L_x_241:
[----:B------:R-:W-:Y:S05]  /*6850*/  BSYNC B1 ;  /* 0x0000000000017941 */ /* 0x000fea0003800000 */
.L_x_240:
        /* <DEDUP_REMOVED lines=9> */
.L_x_243:
[----:B------:R-:W-:Y:S05]  /*68f0*/  BSYNC B1 ;  /* 0x0000000000017941 */ /* 0x000fea0003800000 */
.L_x_242:
        /* <DEDUP_REMOVED lines=9> */
.L_x_245:
[----:B------:R-:W-:Y:S05]  /*6990*/  BSYNC B1 ;  /* 0x0000000000017941 */ /* 0x000fea0003800000 */
.L_x_244:
        /* <DEDUP_REMOVED lines=10> */
.L_x_247:
[----:B------:R-:W-:Y:S05]  /*6a40*/  BSYNC B1 ;  /* 0x0000000000017941 */ /* 0x000fea0003800000 */
.L_x_246:
        /* <DEDUP_REMOVED lines=10> */
.L_x_249:
[----:B------:R-:W-:Y:S05]  /*6af0*/  BSYNC B1 ;  /* 0x0000000000017941 */ /* 0x000fea0003800000 */
.L_x_248:
        /* <DEDUP_REMOVED lines=9> */
.L_x_251:
[----:B------:R-:W-:Y:S05]  /*6b90*/  BSYNC B1 ;  /* 0x0000000000017941 */ /* 0x000fea0003800000 */
.L_x_250:
        /* <DEDUP_REMOVED lines=9> */
.L_x_253:
[----:B------:R-:W-:Y:S05]  /*6c30*/  BSYNC B1 ;  /* 0x0000000000017941 */ /* 0x000fea0003800000 */
.L_x_252:
        /* <DEDUP_REMOVED lines=10> */
.L_x_255:
[----:B------:R-:W-:Y:S05]  /*6ce0*/  BSYNC B1 ;  /* 0x0000000000017941 */ /* 0x000fea0003800000 */
.L_x_254:
        /* <DEDUP_REMOVED lines=10> */
.L_x_257:
[----:B------:R-:W-:Y:S05]  /*6d90*/  BSYNC B1 ;  /* 0x0000000000017941 */ /* 0x000fea0003800000 */
.L_x_256:
        /* <DEDUP_REMOVED lines=9> */
.L_x_259:
[----:B------:R-:W-:Y:S05]  /*6e30*/  BSYNC B1 ;  /* 0x0000000000017941 */ /* 0x000fea0003800000 */
.L_x_258:
        /* <DEDUP_REMOVED lines=9> */
.L_x_261:
[----:B------:R-:W-:Y:S05]  /*6ed0*/  BSYNC B1 ;  /* 0x0000000000017941 */ /* 0x000fea0003800000 */
.L_x_260:
        /* <DEDUP_REMOVED lines=10> */
.L_x_263:
[----:B------:R-:W-:Y:S05]  /*6f80*/  BSYNC B1 ;  /* 0x0000000000017941 */ /* 0x000fea0003800000 */
.L_x_262:
        /* <DEDUP_REMOVED lines=10> */
.L_x_265:
[----:B------:R-:W-:Y:S05]  /*7030*/  BSYNC B1 ;  /* 0x0000000000017941 */ /* 0x000fea0003800000 */
.L_x_264:
        /* <DEDUP_REMOVED lines=9> */
.L_x_267:
[----:B------:R-:W-:Y:S05]  /*70d0*/  BSYNC B1 ;  /* 0x0000000000017941 */ /* 0x000fea0003800000 */
.L_x_266:
        /* <DEDUP_REMOVED lines=9> */
.L_x_269:
[----:B------:R-:W-:Y:S05]  /*7170*/  BSYNC B1 ;  /* 0x0000000000017941 */ /* 0x000fea0003800000 */
.L_x_268:
        /* <DEDUP_REMOVED lines=10> */
.L_x_271:
[----:B------:R-:W-:Y:S05]  /*7220*/  BSYNC B1 ;  /* 0x0000000000017941 */ /* 0x000fea0003800000 */
.L_x_270:
        /* <DEDUP_REMOVED lines=10> */
.L_x_273:
[----:B------:R-:W-:Y:S05]  /*72d0*/  BSYNC B1 ;  /* 0x0000000000017941 */ /* 0x000fea0003800000 */
.L_x_272:
        /* <DEDUP_REMOVED lines=9> */
.L_x_275:
[----:B------:R-:W-:Y:S05]  /*7370*/  BSYNC B1 ;  /* 0x0000000000017941 */ /* 0x000fea0003800000 */
.L_x_274:
        /* <DEDUP_REMOVED lines=9> */
.L_x_277:
[----:B------:R-:W-:Y:S05]  /*7410*/  BSYNC B1 ;  /* 0x0000000000017941 */ /* 0x000fea0003800000 */
.L_x_276:
        /* <DEDUP_REMOVED lines=10> */
.L_x_279:
[----:B------:R-:W-:Y:S05]  /*74c0*/  BSYNC B1 ;  /* 0x0000000000017941 */ /* 0x000fea0003800000 */
.L_x_278:
        /* <DEDUP_REMOVED lines=10> */
.L_x_281:
[----:B------:R-:W-:Y:S05]  /*7570*/  BSYNC B1 ;  /* 0x0000000000017941 */ /* 0x000fea0003800000 */
.L_x_280:
[----:B01--45:R-:W-:Y:S01]  /*7580*/  IMAD.U32 R6, R152, 0x10000, RZ ;  /* 0x0001000098067824 */ /* 0x033fe200078e00ff */
        /* <DEDUP_REMOVED lines=8> */
.L_x_283:
[----:B------:R-:W-:Y:S05]  /*7610*/  BSYNC B1 ;  /* 0x0000000000017941 */ /* 0x000fea0003800000 */
.L_x_282:
[----:B0-2--5:R-:W-:Y:S01]  /*7620*/  IMAD.U32 R4, R152, 0x10000, RZ ;  /* 0x0001000098047824 */ /* 0x025fe200078e00ff */
[----:B------:R-:W-:Y:S01]  /*7630*/  ISETP.GT.AND P1, PT, R0, 0x8, P1 ;  /* 0x000000080000780c */ /* 0x000fe20000f24270 */
[----:B------:R-:W-:Y:S01]  /*7640*/  @P0 IMAD.MOV.U32 R5, RZ, RZ, R11 ;  /* 0x000000ffff050224 */ /* 0x000fe200078e000b */
[----:B------:R-:W-:Y:S01]  /*7650*/  BSSY B1, `(.L_x_284) ;  /* 0x0000008000017945 */ /* 0x000fe20003800000 */
[----:B------:R-:W-:Y:S01]  /*7660*/  FMUL R3, R4, R155 ;  /* 0x0000009b04037220 */ /* 0x000fe20000400000 */
[----:B------:R-:W-:-:S03]  /*7670*/  @P0 IMAD.MOV.U32 R4, RZ, RZ, R10 ;  /* 0x000000ffff040224 */ /* 0x000fc600078e000a */
[----:B------:R-:W-:-:S05]  /*7680*/  FFMA R3, R150, R154, R3 ;  /* 0x0000009a96037223 */ /* 0x000fca0000000003 */
[----:B------:R-:W-:-:S05]  /*7690*/  F2FP.BF16.F32.PACK_AB R3, RZ, R3 ;  /* 0x00000003ff03723e */ /* 0x000fca00000010ff */
[----:B------:R0:W-:Y:S01]  /*76a0*/  @P0 STG.E.U16 desc[UR36][R4.64+0x1f0], R3 ;  /* 0x0001f00304000986 */ /* 0x0001e2000c101524 */
[----:B------:R-:W-:Y:S05]  /*76b0*/  @!P1 BRA `(.L_x_285) ;  /* 0x0000000000049947 */ /* 0x000fea0003800000 */
[----:B------:R2:W5:Y:S02]  /*76c0*/  LDG.E.LTC128B.U16 R152, desc[UR36][R8.64+0x1f2] ;  /* 0x0001f22408987981 */ /* 0x000564000c1e1520 */
.L_x_285:
[----:B------:R-:W-:Y:S05]  /*76d0*/  BSYNC B1 ;  /* 0x0000000000017941 */ /* 0x000fea0003800000 */
.L_x_284:
[----:B------:R-:W-:Y:S05]  /*76e0*/  @!P1 BRA `(.L_x_286) ;  /* 0x0000002400309947 */ /* 0x000fea0003800000 */
[----:B-----5:R-:W-:-:S04]  /*76f0*/  IMAD.U32 R152, R152, 0x10000, RZ ;  /* 0x0001000098987824 */ /* 0x020fc800078e00ff */
[----:B------:R-:W-:-:S04]  /*7700*/  FMUL R152, R152, R155 ;  /* 0x0000009b98987220 */ /* 0x000fc80000400000 */
[----:B------:R-:W-:-:S05]  /*7710*/  FFMA R152, R151, R154, R152 ;  /* 0x0000009a97987223 */ /* 0x000fca0000000098 */
[----:B------:R-:W-:-:S05]  /*7720*/  F2FP.BF16.F32.PACK_AB R152, RZ, R152 ;  /* 0x00000098ff98723e */ /* 0x000fca00000010ff */
[----:B------:R4:W-:Y:S01]  /*7730*/  STG.E.U16 desc[UR36][R10.64+0x1f2], R152 ;  /* 0x0001f2980a007986 */ /* 0x0009e2000c101524 */
[----:B------:R-:W-:Y:S05]  /*7740*/  BRA `(.L_x_286) ;  /* 0x0000002400187947 */ /* 0x000fea0003800000 */
.L_x_33:
[----:B------:R-:W-:Y:S01]  /*7750*/  ISETP.GT.AND P2, PT, R3, 0x1, PT ;  /* 0x000000010300780c */ /* 0x000fe20003f44270 */
[----:B------:R-:W-:Y:S01]  /*7760*/  ULDC.64 UR4, c[0x0][0x5c0] ;  /* 0x0001700000047ab9 */ /* 0x000fe20000000a00 */
[-C--:B------:R-:W-:Y:S01]  /*7770*/  FMUL R24, R24, R154.reuse ;  /* 0x0000009a18187220 */ /* 0x080fe20000400000 */
[-C--:B------:R-:W-:Y:S01]  /*7780*/  FMUL R25, R25, R154.reuse ;  /* 0x0000009a19197220 */ /* 0x080fe20000400000 */
[----:B------:R-:W-:Y:S01]  /*7790*/  ISETP.GT.AND P1, PT, R0, RZ, P2 ;  /* 0x000000ff0000720c */ /* 0x000fe20001724270 */
[-C--:B------:R-:W-:Y:S01]  /*77a0*/  FMUL R26, R26, R154.reuse ;  /* 0x0000009a1a1a7220 */ /* 0x080fe20000400000 */
[----:B------:R-:W-:Y:S01]  /*77b0*/  LEA R4, P4, R160, UR4, 0x1 ;  /* 0x00000004a0047c11 */ /* 0x000fe2000f8808ff */
[----:B------:R-:W-:Y:S01]  /*77c0*/  FMUL R27, R27, R154 ;  /* 0x0000009a1b1b7220 */ /* 0x000fe20000400000 */
[----:B------:R-:W-:Y:S01]  /*77d0*/  F2FP.BF16.F32.PACK_AB R24, RZ, R24 ;  /* 0x00000018ff18723e */ /* 0x000fe200000010ff */
[-C--:B------:R-:W-:Y:S01]  /*77e0*/  FMUL R28, R28, R154.reuse ;  /* 0x0000009a1c1c7220 */ /* 0x080fe20000400000 */
[----:B------:R-:W-:Y:S01]  /*77f0*/  LEA.HI.X R5, R160, UR5, R171, 0x1, P4 ;  /* 0x00000005a0057c11 */ /* 0x000fe2000a0f0cab */
[-C--:B------:R-:W-:Y:S01]  /*7800*/  FMUL R29, R29, R154.reuse ;  /* 0x0000009a1d1d7220 */ /* 0x080fe20000400000 */
[----:B------:R-:W-:Y:S01]  /*7810*/  F2FP.BF16.F32.PACK_AB R25, RZ, R25 ;  /* 0x00000019ff19723e */ /* 0x000fe200000010ff */
[-C--:B------:R-:W-:Y:S01]  /*7820*/  FMUL R30, R30, R154.reuse ;  /* 0x0000009a1e1e7220 */ /* 0x080fe20000400000 */
[----:B------:R-:W-:Y:S01]  /*7830*/  ISETP.GT.AND P2, PT, R0, 0x8, P2 ;  /* 0x000000080000780c */ /* 0x000fe20001744270 */
[----:B------:R-:W-:Y:S01]  /*7840*/  @P3 STG.E.U16 desc[UR36][R4.64], R24 ;  /* 0x0000001804003986 */ /* 0x000fe2000c101524 */
[C---:B------:R-:W-:Y:S01]  /*7850*/  SHF.L.U64.HI R11, R10.reuse, 0x4, R11 ;  /* 0x000000040a0b7819 */ /* 0x040fe2000001020b */
[----:B------:R-:W-:Y:S01]  /*7860*/  FMUL R31, R31, R154 ;  /* 0x0000009a1f1f7220 */ /* 0x000fe20000400000 */
[----:B------:R-:W-:Y:S01]  /*7870*/  LEA R6, P3, R10, R4, 0x4 ;  /* 0x000000040a067211 */ /* 0x000fe200078620ff */
[----:B------:R-:W-:Y:S01]  /*7880*/  @P1 STG.E.U16 desc[UR36][R4.64+0x2], R25 ;  /* 0x0000021904001986 */ /* 0x000fe2000c101524 */
[----:B------:R-:W-:Y:S01]  /*7890*/  ISETP.GT.AND P1, PT, R0, 0x8, P0 ;  /* 0x000000080000780c */ /* 0x000fe20000724270 */
[----:B------:R-:W-:Y:S01]  /*78a0*/  FMUL R32, R32, R154 ;  /* 0x0000009a20207220 */ /* 0x000fe20000400000 */
[----:B------:R-:W-:Y:S01]  /*78b0*/  F2FP.BF16.F32.PACK_AB R26, RZ, R26 ;  /* 0x0000001aff1a723e */ /* 0x000fe200000010ff */
[----:B------:R-:W-:Y:S01]  /*78c0*/  IMAD.X R7, R11, 0x1, R5, P3 ;  /* 0x000000010b077824 */ /* 0x000fe200018e0605 */
[----:B------:R-:W-:Y:S01]  /*78d0*/  F2FP.BF16.F32.PACK_AB R27, RZ, R27 ;  /* 0x0000001bff1b723e */ /* 0x000fe200000010ff */
[-C--:B------:R-:W-:Y:S01]  /*78e0*/  FMUL R33, R33, R154.reuse ;  /* 0x0000009a21217220 */ /* 0x080fe20000400000 */
[----:B------:R-:W-:Y:S01]  /*78f0*/  ISETP.GT.AND P0, PT, R3, 0x8, PT ;  /* 0x000000080300780c */ /* 0x000fe20003f04270 */
[----:B------:R-:W-:Y:S01]  /*7900*/  FMUL R34, R34, R154 ;  /* 0x0000009a22227220 */ /* 0x000fe20000400000 */
[----:B------:R-:W-:Y:S01]  /*7910*/  F2FP.BF16.F32.PACK_AB R28, RZ, R28 ;  /* 0x0000001cff1c723e */ /* 0x000fe200000010ff */
[-C--:B------:R-:W-:Y:S01]  /*7920*/  FMUL R35, R35, R154.reuse ;  /* 0x0000009a23237220 */ /* 0x080fe20000400000 */
[----:B------:R-:W-:Y:S01]  /*7930*/  ISETP.GT.AND P4, PT, R0, RZ, P0 ;  /* 0x000000ff0000720c */ /* 0x000fe20000784270 */
[-C--:B------:R-:W-:Y:S01]  /*7940*/  FMUL R36, R36, R154.reuse ;  /* 0x0000009a24247220 */ /* 0x080fe20000400000 */
[----:B------:R-:W-:Y:S01]  /*7950*/  F2FP.BF16.F32.PACK_AB R29, RZ, R29 ;  /* 0x0000001dff1d723e */ /* 0x000fe200000010ff */
[----:B------:R-:W-:Y:S01]  /*7960*/  @P1 STG.E.U16 desc[UR36][R6.64], R26 ;  /* 0x0000001a06001986 */ /* 0x000fe2000c101524 */
[----:B------:R-:W-:Y:S01]  /*7970*/  ISETP.GT.AND P1, PT, R0, 0x8, P0 ;  /* 0x000000080000780c */ /* 0x000fe20000724270 */
[----:B------:R-:W-:Y:S01]  /*7980*/  FMUL R37, R37, R154 ;  /* 0x0000009a25257220 */ /* 0x000fe20000400000 */
[----:B------:R-:W-:Y:S01]  /*7990*/  F2FP.BF16.F32.PACK_AB R30, RZ, R30 ;  /* 0x0000001eff1e723e */ /* 0x000fe200000010ff */
[----:B------:R-:W-:Y:S01]  /*79a0*/  @P2 STG.E.U16 desc[UR36][R6.64+0x2], R27 ;  /* 0x0000021b06002986 */ /* 0x000fe2000c101524 */
[----:B------:R-:W-:Y:S01]  /*79b0*/  ISETP.GT.AND P2, PT, R3, 0x9, PT ;  /* 0x000000090300780c */ /* 0x000fe20003f44270 */
[-C--:B------:R-:W-:Y:S01]  /*79c0*/  FMUL R38, R38, R154.reuse ;  /* 0x0000009a26267220 */ /* 0x080fe20000400000 */
[----:B------:R-:W-:Y:S01]  /*79d0*/  F2FP.BF16.F32.PACK_AB R31, RZ, R31 ;  /* 0x0000001fff1f723e */ /* 0x000fe200000010ff */
[-C--:B------:R-:W-:Y:S01]  /*79e0*/  FMUL R39, R39, R154.reuse ;  /* 0x0000009a27277220 */ /* 0x080fe20000400000 */
[C---:B------:R-:W-:Y:S01]  /*79f0*/  ISETP.GT.AND P3, PT, R0.reuse, RZ, P2 ;  /* 0x000000ff0000720c */ /* 0x040fe20001764270 */
[----:B------:R-:W-:Y:S01]  /*7a00*/  @P4 STG.E.U16 desc[UR36][R4.64+0x10], R28 ;  /* 0x0000101c04004986 */ /* 0x000fe2000c101524 */
[----:B------:R-:W-:Y:S01]  /*7a10*/  ISETP.GT.AND P2, PT, R0, 0x8, P2 ;  /* 0x000000080000780c */ /* 0x000fe20001744270 */
        /* <DEDUP_REMOVED lines=8> */
[----:B------:R-:W-:Y:S01]  /*7aa0*/  FMUL R44, R44, R154 ;  /* 0x0000009a2c2c7220 */ /* 0x000fe20000400000 */
[----:B------:R-:W-:Y:S01]  /*7ab0*/  F2FP.BF16.F32.PACK_AB R34, RZ, R34 ;  /* 0x00000022ff22723e */ /* 0x000fe200000010ff */
[----:B------:R-:W-:Y:S01]  /*7ac0*/  @P3 STG.E.U16 desc[UR36][R4.64+0x12], R29 ;  /* 0x0000121d04003986 */ /* 0x000fe2000c101524 */
[----:B------:R-:W-:Y:S01]  /*7ad0*/  ISETP.GT.AND P3, PT, R3, 0x11, PT ;  /* 0x000000110300780c */ /* 0x000fe20003f64270 */
[-C--:B------:R-:W-:Y:S01]  /*7ae0*/  FMUL R45, R45, R154.reuse ;  /* 0x0000009a2d2d7220 */ /* 0x080fe20000400000 */
[----:B------:R-:W-:Y:S01]  /*7af0*/  F2FP.BF16.F32.PACK_AB R35, RZ, R35 ;  /* 0x00000023ff23723e */ /* 0x000fe200000010ff */
[----:B------:R-:W-:Y:S01]  /*7b00*/  @P1 STG.E.U16 desc[UR36][R6.64+0x10], R30 ;  /* 0x0000101e06001986 */ /* 0x000fe2000c101524 */
[----:B------:R-:W-:Y:S01]  /*7b10*/  ISETP.GT.AND P1, PT, R0, 0x8, P0 ;  /* 0x000000080000780c */ /* 0x000fe20000724270 */
[-C--:B------:R-:W-:Y:S01]  /*7b20*/  FMUL R46, R46, R154.reuse ;  /* 0x0000009a2e2e7220 */ /* 0x080fe20000400000 */
[----:B------:R-:W-:Y:S01]  /*7b30*/  ISETP.GT.AND P0, PT, R3, 0x18, PT ;  /* 0x000000180300780c */ /* 0x000fe20003f04270 */
[----:B------:R-:W-:Y:S01]  /*7b40*/  @P2 STG.E.U16 desc[UR36][R6.64+0x12], R31 ;  /* 0x0000121f06002986 */ /* 0x000fe2000c101524 */
[C---:B------:R-:W-:Y:S01]  /*7b50*/  ISETP.GT.AND P2, PT, R0.reuse, RZ, P3 ;  /* 0x000000ff0000720c */ /* 0x040fe20001f44270 */
[-C--:B------:R-:W-:Y:S01]  /*7b60*/  FMUL R47, R47, R154.reuse ;  /* 0x0000009a2f2f7220 */ /* 0x080fe20000400000 */
[C---:B------:R-:W-:Y:S01]  /*7b70*/  ISETP.GT.AND P3, PT, R0.reuse, 0x8, P3 ;  /* 0x000000080000780c */ /* 0x040fe20001f64270 */
[----:B------:R-:W-:Y:S01]  /*7b80*/  @P4 STG.E.U16 desc[UR36][R4.64+0x20], R32 ;  /* 0x0000202004004986 */ /* 0x000fe2000c101524 */
[----:B------:R-:W-:Y:S01]  /*7b90*/  ISETP.GT.AND P4, PT, R0, RZ, P0 ;  /* 0x000000ff0000720c */ /* 0x000fe20000784270 */
[----:B------:R-:W-:Y:S01]  /*7ba0*/  FMUL R48, R48, R154 ;  /* 0x0000009a30307220 */ /* 0x000fe20000400000 */
[----:B------:R-:W-:Y:S01]  /*7bb0*/  F2FP.BF16.F32.PACK_AB R36, RZ, R36 ;  /* 0x00000024ff24723e */ /* 0x000fe200000010ff */
[-C--:B------:R-:W-:Y:S01]  /*7bc0*/  FMUL R49, R49, R154.reuse ;  /* 0x0000009a31317220 */ /* 0x080fe20000400000 */
[----:B------:R-:W-:Y:S01]  /*7bd0*/  F2FP.BF16.F32.PACK_AB R37, RZ, R37 ;  /* 0x00000025ff25723e */ /* 0x000fe200000010ff */
[----:B------:R-:W-:Y:S01]  /*7be0*/  FMUL R50, R50, R154 ;  /* 0x0000009a32327220 */ /* 0x000fe20000400000 */
[----:B------:R-:W-:Y:S01]  /*7bf0*/  F2FP.BF16.F32.PACK_AB R38, RZ, R38 ;  /* 0x00000026ff26723e */ /* 0x000fe200000010ff */
[----:B------:R-:W-:Y:S01]  /*7c00*/  FMUL R51, R51, R154 ;  /* 0x0000009a33337220 */ /* 0x000fe20000400000 */
[----:B------:R-:W-:Y:S01]  /*7c10*/  F2FP.BF16.F32.PACK_AB R39, RZ, R39 ;  /* 0x00000027ff27723e */ /* 0x000fe200000010ff */
[----:B------:R-:W-:Y:S01]  /*7c20*/  @P2 STG.E.U16 desc[UR36][R4.64+0x22], R33 ;  /* 0x0000222104002986 */ /* 0x000fe2000c101524 */
[----:B------:R-:W-:Y:S01]  /*7c30*/  F2FP.BF16.F32.PACK_AB R40, RZ, R40 ;  /* 0x00000028ff28723e */ /* 0x000fe200000010ff */
[-C--:B------:R-:W-:Y:S01]  /*7c40*/  FMUL R52, R52, R154.reuse ;  /* 0x0000009a34347220 */ /* 0x080fe20000400000 */
[----:B------:R-:W-:Y:S01]  /*7c50*/  F2FP.BF16.F32.PACK_AB R41, RZ, R41 ;  /* 0x00000029ff29723e */ /* 0x000fe200000010ff */
[----:B------:R-:W-:Y:S01]  /*7c60*/  @P1 STG.E.U16 desc[UR36][R6.64+0x20], R34 ;  /* 0x0000202206001986 */ /* 0x000fe2000c101524 */
[----:B------:R-:W-:Y:S01]  /*7c70*/  ISETP.GT.AND P1, PT, R0, 0x8, P0 ;  /* 0x000000080000780c */ /* 0x000fe20000724270 */
[-C--:B------:R-:W-:Y:S01]  /*7c80*/  FMUL R53, R53, R154.reuse ;  /* 0x0000009a35357220 */ /* 0x080fe20000400000 */
[C---:B------:R-:W-:Y:S01]  /*7c90*/  ISETP.GT.AND P0, PT, R3.reuse, 0x20, PT ;  /* 0x000000200300780c */ /* 0x040fe20003f04270 */
[----:B------:R-:W-:Y:S01]  /*7ca0*/  @P3 STG.E.U16 desc[UR36][R6.64+0x22], R35 ;  /* 0x0000222306003986 */ /* 0x000fe2000c101524 */
[----:B------:R-:W-:Y:S01]  /*7cb0*/  ISETP.GT.AND P3, PT, R3, 0x19, PT ;  /* 0x000000190300780c */ /* 0x000fe20003f64270 */
[----:B------:R-:W-:Y:S01]  /*7cc0*/  FMUL R54, R54, R154 ;  /* 0x0000009a36367220 */ /* 0x000fe20000400000 */
[----:B------:R-:W-:Y:S01]  /*7cd0*/  F2FP.BF16.F32.PACK_AB R42, RZ, R42 ;  /* 0x0000002aff2a723e */ /* 0x000fe200000010ff */
[----:B------:R-:W-:Y:S01]  /*7ce0*/  @P4 STG.E.U16 desc[UR36][R4.64+0x30], R36 ;  /* 0x0000302404004986 */ /* 0x000fe2000c101524 */
[C---:B------:R-:W-:Y:S01]  /*7cf0*/  ISETP.GT.AND P2, PT, R0.reuse, RZ, P3 ;  /* 0x000000ff0000720c */ /* 0x040fe20001f44270 */
[-C--:B------:R-:W-:Y:S01]  /*7d00*/  FMUL R55, R55, R154.reuse ;  /* 0x0000009a37377220 */ /* 0x080fe20000400000 */
[----:B------:R-:W-:Y:S01]  /*7d10*/  ISETP.GT.AND P3, PT, R0, 0x8, P3 ;  /* 0x000000080000780c */ /* 0x000fe20001f64270 */
[-C--:B------:R-:W-:Y:S01]  /*7d20*/  FMUL R56, R56, R154.reuse ;  /* 0x0000009a38387220 */ /* 0x080fe20000400000 */
[----:B------:R-:W-:Y:S01]  /*7d30*/  ISETP.GT.AND P4, PT, R0, RZ, P0 ;  /* 0x000000ff0000720c */ /* 0x000fe20000784270 */
[-C--:B------:R-:W-:Y:S01]  /*7d40*/  FMUL R57, R57, R154.reuse ;  /* 0x0000009a39397220 */ /* 0x080fe20000400000 */
[----:B------:R-:W-:Y:S01]  /*7d50*/  F2FP.BF16.F32.PACK_AB R43, RZ, R43 ;  /* 0x0000002bff2b723e */ /* 0x000fe200000010ff */
[----:B------:R-:W-:Y:S01]  /*7d60*/  FMUL R58, R58, R154 ;  /* 0x0000009a3a3a7220 */ /* 0x000fe20000400000 */
[----:B------:R-:W-:Y:S01]  /*7d70*/  F2FP.BF16.F32.PACK_AB R44, RZ, R44 ;  /* 0x0000002cff2c723e */ /* 0x000fe200000010ff */
[-C--:B------:R-:W-:Y:S01]  /*7d80*/  FMUL R59, R59, R154.reuse ;  /* 0x0000009a3b3b7220 */ /* 0x080fe20000400000 */
[----:B------:R-:W-:Y:S01]  /*7d90*/  F2FP.BF16.F32.PACK_AB R45, RZ, R45 ;  /* 0x0000002dff2d723e */ /* 0x000fe200000010ff */
[----:B------:R-:W-:Y:S01]  /*7da0*/  FMUL R60, R60, R154 ;  /* 0x0000009a3c3c7220 */ /* 0x000fe20000400000 */
[----:B------:R-:W-:Y:S01]  /*7db0*/  F2FP.BF16.F32.PACK_AB R46, RZ, R46 ;  /* 0x0000002eff2e723e */ /* 0x000fe200000010ff */
[----:B------:R-:W-:Y:S01]  /*7dc0*/  @P2 STG.E.U16 desc[UR36][R4.64+0x32], R37 ;  /* 0x0000322504002986 */ /* 0x000fe2000c101524 */
[----:B------:R-:W-:Y:S01]  /*7dd0*/  F2FP.BF16.F32.PACK_AB R47, RZ, R47 ;  /* 0x0000002fff2f723e */ /* 0x000fe200000010ff */
[----:B------:R-:W-:Y:S01]  /*7de0*/  FMUL R61, R61, R154 ;  /* 0x0000009a3d3d7220 */ /* 0x000fe20000400000 */
[----:B------:R-:W-:Y:S01]  /*7df0*/  F2FP.BF16.F32.PACK_AB R48, RZ, R48 ;  /* 0x00000030ff30723e */ /* 0x000fe200000010ff */
[----:B------:R-:W-:Y:S01]  /*7e00*/  @P1 STG.E.U16 desc[UR36][R6.64+0x30], R38 ;  /* 0x0000302606001986 */ /* 0x000fe2000c101524 */
[----:B------:R-:W-:Y:S01]  /*7e10*/  ISETP.GT.AND P1, PT, R0, 0x8, P0 ;  /* 0x000000080000780c */ /* 0x000fe20000724270 */
[-C--:B------:R-:W-:Y:S01]  /*7e20*/  FMUL R62, R62, R154.reuse ;  /* 0x0000009a3e3e7220 */ /* 0x080fe20000400000 */
[C---:B------:R-:W-:Y:S01]  /*7e30*/  ISETP.GT.AND P0, PT, R3.reuse, 0x28, PT ;  /* 0x000000280300780c */ /* 0x040fe20003f04270 */
[----:B------:R-:W-:Y:S01]  /*7e40*/  @P3 STG.E.U16 desc[UR36][R6.64+0x32], R39 ;  /* 0x0000322706003986 */ /* 0x000fe2000c101524 */
[----:B------:R-:W-:Y:S01]  /*7e50*/  ISETP.GT.AND P3, PT, R3, 0x21, PT ;  /* 0x000000210300780c */ /* 0x000fe20003f64270 */
[-C--:B------:R-:W-:Y:S01]  /*7e60*/  FMUL R63, R63, R154.reuse ;  /* 0x0000009a3f3f7220 */ /* 0x080fe20000400000 */
[----:B------:R-:W-:Y:S01]  /*7e70*/  F2FP.BF16.F32.PACK_AB R49, RZ, R49 ;  /* 0x00000031ff31723e */ /* 0x000fe200000010ff */
[----:B------:R-:W-:Y:S01]  /*7e80*/  @P4 STG.E.U16 desc[UR36][R4.64+0x40], R40 ;  /* 0x0000402804004986 */ /* 0x000fe2000c101524 */
[----:B------:R-:W-:Y:S01]  /*7e90*/  ISETP.GT.AND P2, PT, R0, RZ, P3 ;  /* 0x000000ff0000720c */ /* 0x000fe20001f44270 */
[-C--:B------:R-:W-:Y:S01]  /*7ea0*/  FMUL R64, R64, R154.reuse ;  /* 0x0000009a40407220 */ /* 0x080fe20000400000 */
[C---:B------:R-:W-:Y:S01]  /*7eb0*/  ISETP.GT.AND P3, PT, R0.reuse, 0x8, P3 ;  /* 0x000000080000780c */ /* 0x040fe20001f64270 */
[-C--:B------:R-:W-:Y:S01]  /*7ec0*/  FMUL R65, R65, R154.reuse ;  /* 0x0000009a41417220 */ /* 0x080fe20000400000 */
        /* <DEDUP_REMOVED lines=248> */
[----:B------:R-:W-:-:S02]  /*8e50*/  ISETP.GT.AND P1, PT, R0, 0x8, P0 ;  /* 0x000000080000780c */ /* 0x000fc40000724270 */
[C---:B------:R-:W-:Y:S01]  /*8e60*/  ISETP.GT.AND P0, PT, R3.reuse, 0x78, PT ;  /* 0x000000780300780c */ /* 0x040fe20003f04270 */
[----:B------:R-:W-:Y:S01]  /*8e70*/  @P3 STG.E.U16 desc[UR36][R6.64+0xd2], R79 ;  /* 0x0000d24f06003986 */ /* 0x000fe2000c101524 */
[----:B------:R-:W-:Y:S02]  /*8e80*/  ISETP.GT.AND P3, PT, R3, 0x71, PT ;  /* 0x000000710300780c */ /* 0x000fe40003f64270 */
[----:B------:R-:W-:Y:S01]  /*8e90*/  F2FP.BF16.F32.PACK_AB R119, RZ, R119 ;  /* 0x00000077ff77723e */ /* 0x000fe200000010ff */
[----:B------:R-:W-:Y:S01]  /*8ea0*/  @P4 STG.E.U16 desc[UR36][R4.64+0xe0], R80 ;  /* 0x0000e05004004986 */ /* 0x000fe2000c101524 */
[C---:B------:R-:W-:Y:S02]  /*8eb0*/  ISETP.GT.AND P2, PT, R0.reuse, RZ, P3 ;  /* 0x000000ff0000720c */ /* 0x040fe40001f44270 */
[C---:B------:R-:W-:Y:S02]  /*8ec0*/  ISETP.GT.AND P3, PT, R0.reuse, 0x8, P3 ;  /* 0x000000080000780c */ /* 0x040fe40001f64270 */
[----:B------:R-:W-:-:S02]  /*8ed0*/  ISETP.GT.AND P4, PT, R0, RZ, P0 ;  /* 0x000000ff0000720c */ /* 0x000fc40000784270 */
[----:B------:R-:W-:Y:S02]  /*8ee0*/  F2FP.BF16.F32.PACK_AB R120, RZ, R120 ;  /* 0x00000078ff78723e */ /* 0x000fe400000010ff */
[----:B------:R-:W-:Y:S02]  /*8ef0*/  F2FP.BF16.F32.PACK_AB R121, RZ, R121 ;  /* 0x00000079ff79723e */ /* 0x000fe400000010ff */
[----:B------:R-:W-:Y:S02]  /*8f00*/  F2FP.BF16.F32.PACK_AB R122, RZ, R122 ;  /* 0x0000007aff7a723e */ /* 0x000fe400000010ff */
[----:B------:R-:W-:Y:S01]  /*8f10*/  F2FP.BF16.F32.PACK_AB R123, RZ, R123 ;  /* 0x0000007bff7b723e */ /* 0x000fe200000010ff */
[----:B------:R-:W-:Y:S01]  /*8f20*/  @P2 STG.E.U16 desc[UR36][R4.64+0xe2], R81 ;  /* 0x0000e25104002986 */ /* 0x000fe2000c101524 */
[----:B------:R-:W-:Y:S02]  /*8f30*/  F2FP.BF16.F32.PACK_AB R124, RZ, R124 ;  /* 0x0000007cff7c723e */ /* 0x000fe400000010ff */
        /* <DEDUP_REMOVED lines=66> */
[----:B------:R-:W-:Y:S04]  /*9360*/  @P2 STG.E.U16 desc[UR36][R4.64+0x122], R97 ;  /* 0x0001226104002986 */ /* 0x000fe8000c101524 */
[----:B------:R-:W-:Y:S01]  /*9370*/  @P1 STG.E.U16 desc[UR36][R6.64+0x120], R98 ;  /* 0x0001206206001986 */ /* 0x000fe2000c101524 */
[----:B------:R-:W-:-:S02]  /*9380*/  ISETP.GT.AND P1, PT, R0, 0x8, P0 ;  /* 0x000000080000780c */ /* 0x000fc40000724270 */
[C---:B------:R-:W-:Y:S01]  /*9390*/  ISETP.GT.AND P0, PT, R3.reuse, 0xa0, PT ;  /* 0x000000a00300780c */ /* 0x040fe20003f04270 */
[----:B------:R-:W-:Y:S01]  /*93a0*/  @P3 STG.E.U16 desc[UR36][R6.64+0x122], R99 ;  /* 0x0001226306003986 */ /* 0x000fe2000c101524 */
[----:B------:R-:W-:-:S03]  /*93b0*/  ISETP.GT.AND P3, PT, R3, 0x99, PT ;  /* 0x000000990300780c */ /* 0x000fc60003f64270 */
[----:B------:R-:W-:Y:S01]  /*93c0*/  @P4 STG.E.U16 desc[UR36][R4.64+0x130], R100 ;  /* 0x0001306404004986 */ /* 0x000fe2000c101524 */
[C---:B------:R-:W-:Y:S02]  /*93d0*/  ISETP.GT.AND P2, PT, R0.reuse, RZ, P3 ;  /* 0x000000ff0000720c */ /* 0x040fe40001f44270 */
[C---:B------:R-:W-:Y:S02]  /*93e0*/  ISETP.GT.AND P3, PT, R0.reuse, 0x8, P3 ;  /* 0x000000080000780c */ /* 0x040fe40001f64270 */
[----:B------:R-:W-:-:S09]  /*93f0*/  ISETP.GT.AND P4, PT, R0, RZ, P0 ;  /* 0x000000ff0000720c */ /* 0x000fd20000784270 */
[----:B------:R-:W-:Y:S04]  /*9400*/  @P2 STG.E.U16 desc[UR36][R4.64+0x132], R101 ;  /* 0x0001326504002986 */ /* 0x000fe8000c101524 */
[----:B------:R-:W-:Y:S01]  /*9410*/  @P1 STG.E.U16 desc[UR36][R6.64+0x130], R102 ;  /* 0x0001306606001986 */ /* 0x000fe2000c101524 */
[----:B------:R-:W-:Y:S02]  /*9420*/  ISETP.GT.AND P1, PT, R0, 0x8, P0 ;  /* 0x000000080000780c */ /* 0x000fe40000724270 */
        /* <DEDUP_REMOVED lines=76> */
[C---:B------:R-:W-:Y:S02]  /*98f0*/  ISETP.GT.AND P3, PT, R0.reuse, RZ, P0 ;  /* 0x000000ff0000720c */ /* 0x040fe40000764270 */
[----:B------:R-:W-:-:S07]  /*9900*/  ISETP.GT.AND P0, PT, R0, 0x8, P0 ;  /* 0x000000080000780c */ /* 0x000fce0000704270 */
[----:B------:R-:W-:Y:S04]  /*9910*/  @P2 STG.E.U16 desc[UR36][R4.64+0x1b2], R133 ;  /* 0x0001b28504002986 */ /* 0x000fe8000c101524 */
[----:B------:R-:W-:Y:S01]  /*9920*/  @P1 STG.E.U16 desc[UR36][R6.64+0x1b0], R134 ;  /* 0x0001b08606001986 */ /* 0x000fe2000c101524 */
[----:B------:R-:W-:-:S03]  /*9930*/  ISETP.GT.AND P1, PT, R3, 0xe8, PT ;  /* 0x000000e80300780c */ /* 0x000fc60003f24270 */
        /* <DEDUP_REMOVED lines=11> */
[C---:B------:R-:W-:Y:S02]  /*99f0*/  ISETP.GT.AND P2, PT, R0.reuse, RZ, P0 ;  /* 0x000000ff0000720c */ /* 0x040fe40000744270 */
[----:B------:R-:W-:Y:S01]  /*9a00*/  ISETP.GT.AND P0, PT, R0, 0x8, P0 ;  /* 0x000000080000780c */ /* 0x000fe20000704270 */
[----:B------:R-:W-:Y:S01]  /*9a10*/  @P3 STG.E.U16 desc[UR36][R4.64+0x1d0], R140 ;  /* 0x0001d08c04003986 */ /* 0x000fe2000c101524 */
[----:B------:R-:W-:-:S04]  /*9a20*/  ISETP.GT.AND P3, PT, R3, 0xf0, PT ;  /* 0x000000f00300780c */ /* 0x000fc80003f64270 */
[C---:B------:R-:W-:Y:S02]  /*9a30*/  ISETP.GT.AND P4, PT, R0.reuse, RZ, P3 ;  /* 0x000000ff0000720c */ /* 0x040fe40001f84270 */
[----:B------:R-:W-:-:S03]  /*9a40*/  ISETP.GT.AND P3, PT, R0, 0x8, P3 ;  /* 0x000000080000780c */ /* 0x000fc60001f64270 */
[----:B------:R-:W-:Y:S01]  /*9a50*/  @P2 STG.E.U16 desc[UR36][R4.64+0x1d2], R141 ;  /* 0x0001d28d04002986 */ /* 0x000fe2000c101524 */
[----:B------:R-:W-:-:S03]  /*9a60*/  ISETP.GT.AND P2, PT, R3, 0xf8, PT ;  /* 0x000000f80300780c */ /* 0x000fc60003f44270 */
[----:B------:R-:W-:Y:S01]  /*9a70*/  @P1 STG.E.U16 desc[UR36][R6.64+0x1d0], R142 ;  /* 0x0001d08e06001986 */ /* 0x000fe2000c101524 */
[----:B------:R-:W-:-:S03]  /*9a80*/  ISETP.GT.AND P1, PT, R3, 0xf9, PT ;  /* 0x000000f90300780c */ /* 0x000fc60003f24270 */
[----:B------:R-:W-:Y:S01]  /*9a90*/  @P0 STG.E.U16 desc[UR36][R6.64+0x1d2], R143 ;  /* 0x0001d28f06000986 */ /* 0x000fe2000c101524 */
[----:B------:R-:W-:-:S03]  /*9aa0*/  ISETP.GT.AND P0, PT, R3, 0xf1, PT ;  /* 0x000000f10300780c */ /* 0x000fc60003f04270 */
[----:B------:R-:W-:Y:S01]  /*9ab0*/  @P4 STG.E.U16 desc[UR36][R4.64+0x1e0], R144 ;  /* 0x0001e09004004986 */ /* 0x000fe2000c101524 */
[C---:B------:R-:W-:Y:S02]  /*9ac0*/  ISETP.GT.AND P4, PT, R0.reuse, RZ, P0 ;  /* 0x000000ff0000720c */ /* 0x040fe40000784270 */
[----:B------:R-:W-:-:S11]  /*9ad0*/  ISETP.GT.AND P0, PT, R0, 0x8, P0 ;  /* 0x000000080000780c */ /* 0x000fd60000704270 */
[----:B------:R-:W-:Y:S01]  /*9ae0*/  @P4 STG.E.U16 desc[UR36][R4.64+0x1e2], R145 ;  /* 0x0001e29104004986 */ /* 0x000fe2000c101524 */
[C---:B------:R-:W-:Y:S02]  /*9af0*/  ISETP.GT.AND P4, PT, R0.reuse, RZ, P2 ;  /* 0x000000ff0000720c */ /* 0x040fe40001784270 */
[C---:B------:R-:W-:Y:S01]  /*9b00*/  ISETP.GT.AND P2, PT, R0.reuse, 0x8, P2 ;  /* 0x000000080000780c */ /* 0x040fe20001744270 */
[----:B------:R-:W-:Y:S01]  /*9b10*/  @P3 STG.E.U16 desc[UR36][R6.64+0x1e0], R146 ;  /* 0x0001e09206003986 */ /* 0x000fe2000c101524 */
[C---:B------:R-:W-:Y:S02]  /*9b20*/  ISETP.GT.AND P3, PT, R0.reuse, RZ, P1 ;  /* 0x000000ff0000720c */ /* 0x040fe40000f64270 */
[----:B------:R-:W-:Y:S01]  /*9b30*/  ISETP.GT.AND P1, PT, R0, 0x8, P1 ;  /* 0x000000080000780c */ /* 0x000fe20000f24270 */
[----:B------:R-:W-:Y:S06]  /*9b40*/  @P0 STG.E.U16 desc[UR36][R6.64+0x1e2], R147 ;  /* 0x0001e29306000986 */ /* 0x000fec000c101524 */
[----:B------:R-:W-:Y:S04]  /*9b50*/  @P4 STG.E.U16 desc[UR36][R4.64+0x1f0], R148 ;  /* 0x0001f09404004986 */ /* 0x000fe8000c101524 */
[----:B------:R0:W-:Y:S02]  /*9b60*/  @P3 STG.E.U16 desc[UR36][R4.64+0x1f2], R149 ;  /* 0x0001f29504003986 */ /* 0x0001e4000c101524 */
[----:B0-----:R-:W-:-:S02]  /*9b70*/  @P2 IMAD.MOV.U32 R4, RZ, RZ, R6 ;  /* 0x000000ffff042224 */ /* 0x001fc400078e0006 */
[----:B------:R-:W-:-:S05]  /*9b80*/  @P2 IMAD.MOV.U32 R5, RZ, RZ, R7 ;  /* 0x000000ffff052224 */ /* 0x000fca00078e0007 */
[----:B------:R0:W-:Y:S04]  /*9b90*/  @P2 STG.E.U16 desc[UR36][R4.64+0x1f0], R150 ;  /* 0x0001f09604002986 */ /* 0x0001e8000c101524 */
[----:B------:R0:W-:Y:S02]  /*9ba0*/  @P1 STG.E.U16 desc[UR36][R6.64+0x1f2], R151 ;  /* 0x0001f29706001986 */ /* 0x0001e4000c101524 */
.L_x_286:
[----:B------:R-:W-:Y:S05]  /*9bb0*/  BSYNC B0 ;  /* 0x0000000000007941 */ /* 0x000fea0003800000 */
.L_x_32:
[----:B------:R-:W-:Y:S01]  /*9bc0*/  ULDC UR4, c[0x0][0xc] ;  /* 0x0000030000047ab9 */ /* 0x000fe20000000800 */
[----:B------:R-:W-:Y:S01]  /*9bd0*/  ULDC UR5, c[0x0][0x10] ;  /* 0x0000040000057ab9 */ /* 0x000fe20000000800 */
[----:B0-----:R-:W0:Y:S01]  /*9be0*/  LDC R3, c[0x0][0x14] ;  /* 0x00000500ff037b82 */ /* 0x001e220000000800 */
[----:B------:R-:W-:Y:S01]  /*9bf0*/  UIMAD.WIDE.U32 UR4, UR4, UR5, URZ ;  /* 0x00000005040472a5 */ /* 0x000fe2000f8e003f */
[----:B------:R-:W-:Y:S01]  /*9c00*/  PRMT R0, RZ, 0x7610, R0 ;  /* 0x00007610ff007816 */ /* 0x000fe20000000000 */
[----:B----45:R-:W-:Y:S02]  /*9c10*/  IMAD.MOV.U32 R152, RZ, RZ, -0x1 ;  /* 0xffffffffff987424 */ /* 0x030fe400078e00ff */
[----:B------:R-:W-:Y:S02]  /*9c20*/  IMAD.MOV.U32 R23, RZ, RZ, -0x1 ;  /* 0xffffffffff177424 */ /* 0x000fe400078e00ff */
[----:B0-----:R-:W-:-:S04]  /*9c30*/  IMAD.WIDE.U32 R16, R3, UR4, R16 ;  /* 0x0000000403107c25 */ /* 0x001fc8000f8e0010 */
[----:B------:R-:W-:Y:S01]  /*9c40*/  IMAD R3, R3, UR5, RZ ;  /* 0x0000000503037c24 */ /* 0x000fe2000f8e02ff */
[----:B------:R-:W-:Y:S02]  /*9c50*/  ULDC.64 UR4, c[0x0][0x650] ;  /* 0x0001940000047ab9 */ /* 0x000fe40000000a00 */
[----:B------:R-:W-:Y:S01]  /*9c60*/  ISETP.GE.U32.AND P0, PT, R16, UR4, PT ;  /* 0x0000000410007c0c */ /* 0x000fe2000bf06070 */
[----:B------:R-:W-:-:S05]  /*9c70*/  IMAD.IADD R17, R17, 0x1, R3 ;  /* 0x0000000111117824 */ /* 0x000fca00078e0203 */
[----:B------:R-:W-:-:S13]  /*9c80*/  ISETP.GE.U32.AND.EX P0, PT, R17, UR5, PT, P0 ;  /* 0x0000000511007c0c */ /* 0x000fda000bf06100 */
[----:B------:R-:W-:Y:S05]  /*9c90*/  @P0 BRA `(.L_x_287) ;  /* 0x0000000400640947 */ /* 0x000fea0003800000 */
[----:B------:R-:W0:Y:S01]  /*9ca0*/  S2R R12, SR_CTAID.X ;  /* 0x00000000000c7919 */ /* 0x000e220000002500 */
[----:B------:R-:W4:Y:S01]  /*9cb0*/  LDC.64 R10, c[0x0][0x628] ;  /* 0x00018a00ff0a7b82 */ /* 0x000f220000000a00 */
[----:B------:R-:W-:Y:S01]  /*9cc0*/  ULDC UR4, c[0x0][0x150] ;  /* 0x0000540000047ab9 */ /* 0x000fe20000000800 */
[----:B-123--:R-:W-:Y:S01]  /*9cd0*/  IMAD.MOV.U32 R8, RZ, RZ, R16 ;  /* 0x000000ffff087224 */ /* 0x00efe200078e0010 */
[----:B------:R-:W1:Y:S01]  /*9ce0*/  S2R R24, SR_CTAID.Y ;  /* 0x0000000000187919 */ /* 0x000e620000002600 */
[----:B------:R-:W-:-:S04]  /*9cf0*/  IMAD.MOV.U32 R9, RZ, RZ, R17 ;  /* 0x000000ffff097224 */ /* 0x000fc800078e0011 */
[----:B------:R-:W2:Y:S08]  /*9d00*/  LDC R21, c[0x0][0x144] ;  /* 0x00005100ff157b82 */ /* 0x000eb00000000800 */
[----:B------:R-:W3:Y:S08]  /*9d10*/  LDC R0, c[0x0][0x630] ;  /* 0x00018c00ff007b82 */ /* 0x000ef00000000800 */
[----:B------:R-:W1:Y:S01]  /*9d20*/  LDC.64 R14, c[0x0][0x620] ;  /* 0x00018800ff0e7b82 */ /* 0x000e620000000a00 */
[----:B----4-:R-:W-:-:S04]  /*9d30*/  ISETP.NE.U32.AND P0, PT, R10, RZ, PT ;  /* 0x000000ff0a00720c */ /* 0x010fc80003f05070 */
[----:B------:R-:W-:Y:S02]  /*9d40*/  ISETP.NE.AND.EX P0, PT, R11, RZ, PT, P0 ;  /* 0x000000ff0b00720c */ /* 0x000fe40003f05300 */
[----:B0-----:R-:W-:-:S05]  /*9d50*/  I2FP.F32.U32 R3, R12 ;  /* 0x0000000c00037245 */ /* 0x001fca0000201000 */
[----:B------:R-:W-:-:S04]  /*9d60*/  FMUL R3, R3, UR4 ;  /* 0x0000000403037c20 */ /* 0x000fc80008400000 */
[----:B------:R0:W4:Y:S02]  /*9d70*/  F2I.U32.TRUNC.NTZ R20, R3 ;  /* 0x0000000300147305 */ /* 0x000124000020f000 */
[----:B--23--:R-:W-:Y:S05]  /*9d80*/  @!P0 BRA `(.L_x_288) ;  /* 0x0000000000288947 */ /* 0x00cfea0003800000 */
[----:B0-----:R-:W0:Y:S02]  /*9d90*/  LDC R3, c[0x0][0x634] ;  /* 0x00018d00ff037b82 */ /* 0x001e240000000800 */
        /* <DEDUP_REMOVED lines=9> */
.L_x_288:
[----:B------:R-:W2:Y:S01]  /*9e30*/  LDC.64 R30, c[0x0][0x640] ;  /* 0x00019000ff1e7b82 */ /* 0x000ea20000000a00 */
[-CC-:B------:R-:W-:Y:S01]  /*9e40*/  SHF.R.U64 R23, R8, R0.reuse, R9.reuse ;  /* 0x0000000008177219 */ /* 0x180fe20000001209 */
[----:B----4-:R-:W-:Y:S01]  /*9e50*/  IMAD.MOV R20, RZ, RZ, -R20 ;  /* 0x000000ffff147224 */ /* 0x010fe200078e0a14 */
[----:B------:R-:W-:Y:S01]  /*9e60*/  SHF.R.U32.HI R0, RZ, R0, R9 ;  /* 0x00000000ff007219 */ /* 0x000fe20000011609 */
[----:B------:R-:W-:Y:S01]  /*9e70*/  ULDC UR4, c[0x0][0x154] ;  /* 0x0000550000047ab9 */ /* 0x000fe20000000800 */
[----:B0-----:R-:W-:Y:S01]  /*9e80*/  IADD3 R3, P0, RZ, -R23, RZ ;  /* 0x80000017ff037210 */ /* 0x001fe20007f1e0ff */
[----:B------:R-:W-:Y:S02]  /*9e90*/  IMAD R26, R21, R20, R12 ;  /* 0x00000014151a7224 */ /* 0x000fe400078e020c */
[----:B------:R-:W0:Y:S01]  /*9ea0*/  LDC R6, c[0x0][0x618] ;  /* 0x00018600ff067b82 */ /* 0x000e220000000800 */
[----:B------:R-:W-:Y:S02]  /*9eb0*/  IMAD.MOV.U32 R7, RZ, RZ, 0x1 ;  /* 0x00000001ff077424 */ /* 0x000fe400078e00ff */
[----:B------:R-:W-:-:S04]  /*9ec0*/  IMAD.X R5, RZ, RZ, ~R0, P0 ;  /* 0x000000ffff057224 */ /* 0x000fc800000e0e00 */
[-C--:B-1----:R-:W-:Y:S01]  /*9ed0*/  IMAD R0, R5, R14.reuse, RZ ;  /* 0x0000000e05007224 */ /* 0x082fe200078e02ff */
[----:B------:R-:W1:Y:S01]  /*9ee0*/  LDC R8, c[0x0][0x608] ;  /* 0x00018200ff087b82 */ /* 0x000e620000000800 */
[----:B------:R-:W-:-:S04]  /*9ef0*/  IMAD.WIDE.U32 R4, R3, R14, R16 ;  /* 0x0000000e03047225 */ /* 0x000fc800078e0010 */
[----:B------:R-:W-:Y:S01]  /*9f00*/  IMAD R3, R3, R15, R0 ;  /* 0x0000000f03037224 */ /* 0x000fe200078e0200 */
[----:B------:R-:W-:Y:S02]  /*9f10*/  I2FP.F32.U32 R0, R24 ;  /* 0x0000001800007245 */ /* 0x000fe40000201000 */
[----:B------:R-:W3:Y:S01]  /*9f20*/  LDC R28, c[0x0][0x658] ;  /* 0x00019600ff1c7b82 */ /* 0x000ee20000000800 */
[----:B------:R-:W-:Y:S01]  /*9f30*/  IMAD.IADD R3, R5, 0x1, R3 ;  /* 0x0000000105037824 */ /* 0x000fe200078e0203 */
[----:B--2---:R-:W-:Y:S01]  /*9f40*/  ISETP.NE.U32.AND P0, PT, R30, RZ, PT ;  /* 0x000000ff1e00720c */ /* 0x004fe20003f05070 */
[----:B------:R-:W-:Y:S01]  /*9f50*/  FMUL R0, R0, UR4 ;  /* 0x0000000400007c20 */ /* 0x000fe20008400000 */
[----:B------:R-:W-:Y:S02]  /*9f60*/  IMAD.MOV.U32 R5, RZ, RZ, -0x1 ;  /* 0xffffffffff057424 */ /* 0x000fe400078e00ff */
[----:B------:R-:W-:Y:S01]  /*9f70*/  ISETP.NE.AND.EX P0, PT, R31, RZ, PT, P0 ;  /* 0x000000ff1f00720c */ /* 0x000fe20003f05300 */
[----:B------:R2:W4:Y:S01]  /*9f80*/  F2I.U32.TRUNC.NTZ R13, R0 ;  /* 0x00000000000d7305 */ /* 0x000522000020f000 */
[----:B------:R-:W2:Y:S01]  /*9f90*/  LDC R15, c[0x0][0x148] ;  /* 0x00005200ff0f7b82 */ /* 0x000ea20000000800 */
[----:B0-----:R-:W-:-:S02]  /*9fa0*/  SHF.R.U64 R12, R4, R6, R3 ;  /* 0x00000006040c7219 */ /* 0x001fc40000001203 */
[----:B------:R-:W-:-:S05]  /*9fb0*/  SHF.R.U32.HI R3, RZ, R6, R3 ;  /* 0x00000006ff037219 */ /* 0x000fca0000011603 */
[----:B------:R-:W0:Y:S01]  /*9fc0*/  LDC R20, c[0x0][0x600] ;  /* 0x00018000ff147b82 */ /* 0x000e220000000800 */
[-CC-:B-1----:R-:W-:Y:S02]  /*9fd0*/  SHF.R.U64 R10, R12, R8.reuse, R3.reuse ;  /* 0x000000080c0a7219 */ /* 0x182fe40000001203 */
[----:B------:R-:W-:-:S05]  /*9fe0*/  SHF.R.U32.HI R3, RZ, R8, R3 ;  /* 0x00000008ff037219 */ /* 0x000fca0000011603 */
[----:B------:R-:W1:Y:S01]  /*9ff0*/  LDC R21, c[0x0][0x648] ;  /* 0x00019200ff157b82 */ /* 0x000e620000000800 */
[-C--:B---3--:R-:W-:Y:S02]  /*a000*/  SHF.L.U32 R4, R5, R28.reuse, RZ ;  /* 0x0000001c05047219 */ /* 0x088fe400000006ff */
[-CC-:B------:R-:W-:Y:S02]  /*a010*/  SHF.R.U64 R14, R10, R28.reuse, R3.reuse ;  /* 0x0000001c0a0e7219 */ /* 0x180fe40000001203 */
[----:B------:R-:W-:Y:S02]  /*a020*/  SHF.R.U32.HI R5, RZ, R28, R3 ;  /* 0x0000001cff057219 */ /* 0x000fe40000011603 */
[----:B------:R-:W-:Y:S01]  /*a030*/  LOP3.LUT R153, RZ, R4, RZ, 0x33, !PT ;  /* 0x00000004ff997212 */ /* 0x000fe200078e33ff */
[----:B------:R-:W3:Y:S01]  /*a040*/  LDC R25, c[0x0][0x638] ;  /* 0x00018e00ff197b82 */ /* 0x000ee20000000800 */
[----:B------:R-:W-:Y:S01]  /*a050*/  SHF.L.U32 R28, R7, R28, RZ ;  /* 0x0000001c071c7219 */ /* 0x000fe200000006ff */
[----:B------:R-:W-:-:S06]  /*a060*/  IMAD.MOV.U32 R4, RZ, RZ, R14 ;  /* 0x000000ffff047224 */ /* 0x000fcc00078e000e */
[----:B------:R-:W0:Y:S01]  /*a070*/  LDC R27, c[0x0][0x610] ;  /* 0x00018400ff1b7b82 */ /* 0x000e220000000800 */
[----:B----4-:R-:W-:Y:S05]  /*a080*/  @!P0 BRA `(.L_x_289) ;  /* 0x0000000000288947 */ /* 0x010fea0003800000 */
        /* <DEDUP_REMOVED lines=10> */
.L_x_289:
[----:B------:R-:W-:Y:S01]  /*a130*/  ISETP.NE.AND P0, PT, R2, 0x1, PT ;  /* 0x000000010200780c */ /* 0x000fe20003f05270 */
[----:B------:R-:W-:Y:S01]  /*a140*/  IMAD.MOV R13, RZ, RZ, -R13 ;  /* 0x000000ffff0d7224 */ /* 0x000fe200078e0a0d */
[----:B-12---:R-:W-:Y:S01]  /*a150*/  SHF.R.U64 R0, R4, R21, R5 ;  /* 0x0000001504007219 */ /* 0x006fe20000001205 */
[----:B0-----:R-:W-:Y:S01]  /*a160*/  VIADD R5, R20, 0xffffffff ;  /* 0xffffffff14057836 */ /* 0x001fe20000000000 */
[----:B------:R-:W-:-:S03]  /*a170*/  LOP3.LUT R153, R10, R153, RZ, 0xc0, !PT ;  /* 0x000000990a997212 */ /* 0x000fc600078ec0ff */
[----:B------:R-:W-:Y:S01]  /*a180*/  IMAD.MOV R3, RZ, RZ, -R0 ;  /* 0x000000ffff037224 */ /* 0x000fe200078e0a00 */
[----:B------:R-:W-:Y:S01]  /*a190*/  LOP3.LUT R5, R12, R5, RZ, 0xc0, !PT ;  /* 0x000000050c057212 */ /* 0x000fe200078ec0ff */
[----:B------:R-:W-:Y:S02]  /*a1a0*/  IMAD R153, R28, R0, R153 ;  /* 0x000000001c997224 */ /* 0x000fe400078e0299 */
[----:B---3--:R-:W-:Y:S02]  /*a1b0*/  IMAD R0, R3, R25, R14 ;  /* 0x0000001903007224 */ /* 0x008fe400078e020e */
[----:B------:R-:W-:Y:S02]  /*a1c0*/  @P0 IMAD R26, R15, R13, R24 ;  /* 0x0000000d0f1a0224 */ /* 0x000fe400078e0218 */
[----:B------:R-:W-:Y:S02]  /*a1d0*/  IMAD R4, R0, R20, R5 ;  /* 0x0000001400047224 */ /* 0x000fe400078e0205 */
[----:B------:R-:W-:-:S02]  /*a1e0*/  IMAD R153, R153, R27, R26 ;  /* 0x0000001b99997224 */ /* 0x000fc400078e021a */
[----:B------:R-:W-:-:S03]  /*a1f0*/  IMAD.MOV.U32 R3, RZ, RZ, 0x1 ;  /* 0x00000001ff037424 */ /* 0x000fc600078e00ff */
[----:B------:R-:W-:Y:S02]  /*a200*/  SEL R152, R4, R153, !P0 ;  /* 0x0000009904987207 */ /* 0x000fe40004000000 */
[----:B------:R-:W-:Y:S02]  /*a210*/  PRMT R0, R3, 0x7610, R0 ;  /* 0x0000761003007816 */ /* 0x000fe40000000000 */
[----:B------:R-:W-:-:S07]  /*a220*/  SEL R153, R153, R4, !P0 ;  /* 0x0000000499997207 */ /* 0x000fce0004000000 */
.L_x_287:
[----:B------:R-:W-:-:S13]  /*a230*/  LOP3.LUT P0, RZ, R0, 0xff, RZ, 0xc0, !PT ;  /* 0x000000ff00ff7812 */ /* 0x000fda000780c0ff */
[----:B------:R-:W-:Y:S05]  /*a240*/  @P0 BRA `(.L_x_290) ;  /* 0xffffff6c00d00947 */ /* 0x000fea000383ffff */
[----:B------:R-:W-:Y:S05]  /*a250*/  EXIT ;  /* 0x000000000000794d */ /* 0x000fea0003800000 */
.L_x_7:
[----:B0-----:R-:W-:Y:S01]  /*a260*/  ULDC.64 UR4, c[0x0][0x650] ;  /* 0x0001940000047ab9 */ /* 0x001fe20000000a00 */
        /* <DEDUP_REMOVED lines=25> */
.L_x_292:
[----:B------:R-:W0:Y:S01]  /*a400*/  LDC.64 R26, c[0x0][0x640] ;  /* 0x00019000ff1a7b82 */ /* 0x000e220000000a00 */
[-CC-:B------:R-:W-:Y:S01]  /*a410*/  SHF.R.U64 R20, R12, R8.reuse, R13.reuse ;  /* 0x000000080c147219 */ /* 0x180fe2000000120d */
[----:B------:R-:W-:Y:S01]  /*a420*/  IMAD.MOV.U32 R30, RZ, RZ, 0x1 ;  /* 0x00000001ff1e7424 */ /* 0x000fe200078e00ff */
[----:B------:R-:W-:Y:S02]  /*a430*/  SHF.R.U32.HI R6, RZ, R8, R13 ;  /* 0x00000008ff067219 */ /* 0x000fe4000001160d */
[----:B------:R-:W-:-:S03]  /*a440*/  IADD3 R11, P0, RZ, -R20, RZ ;  /* 0x80000014ff0b7210 */ /* 0x000fc60007f1e0ff */
[----:B------:R-:W1:Y:S02]  /*a450*/  LDC R10, c[0x0][0x618] ;  /* 0x00018600ff0a7b82 */ /* 0x000e640000000800 */
[----:B------:R-:W-:-:S04]  /*a460*/  IMAD.X R7, RZ, RZ, ~R6, P0 ;  /* 0x000000ffff077224 */ /* 0x000fc800000e0e06 */
[-C--:B------:R-:W-:Y:S02]  /*a470*/  IMAD R8, R7, R22.reuse, RZ ;  /* 0x0000001607087224 */ /* 0x080fe400078e02ff */
[----:B------:R-:W2:Y:S01]  /*a480*/  LDC R12, c[0x0][0x608] ;  /* 0x00018200ff0c7b82 */ /* 0x000ea20000000800 */
[----:B------:R-:W-:-:S04]  /*a490*/  IMAD.WIDE.U32 R6, R11, R22, R16 ;  /* 0x000000160b067225 */ /* 0x000fc800078e0010 */
[----:B------:R-:W-:-:S03]  /*a4a0*/  IMAD R11, R11, R23, R8 ;  /* 0x000000170b0b7224 */ /* 0x000fc600078e0208 */
[----:B------:R-:W3:Y:S01]  /*a4b0*/  LDC R25, c[0x0][0x658] ;  /* 0x00019600ff197b82 */ /* 0x000ee20000000800 */
[----:B------:R-:W-:Y:S01]  /*a4c0*/  IMAD.IADD R7, R7, 0x1, R11 ;  /* 0x0000000107077824 */ /* 0x000fe200078e020b */
[----:B0-----:R-:W-:-:S04]  /*a4d0*/  ISETP.NE.U32.AND P0, PT, R26, RZ, PT ;  /* 0x000000ff1a00720c */ /* 0x001fc80003f05070 */
[----:B------:R-:W-:Y:S02]  /*a4e0*/  ISETP.NE.AND.EX P0, PT, R27, RZ, PT, P0 ;  /* 0x000000ff1b00720c */ /* 0x000fe40003f05300 */
[----:B------:R-:W0:Y:S01]  /*a4f0*/  LDC R23, c[0x0][0x600] ;  /* 0x00018000ff177b82 */ /* 0x000e220000000800 */
[-CC-:B-1----:R-:W-:Y:S02]  /*a500*/  SHF.R.U64 R8, R6, R10.reuse, R7.reuse ;  /* 0x0000000a06087219 */ /* 0x182fe40000001207 */
[----:B------:R-:W-:Y:S01]  /*a510*/  SHF.R.U32.HI R7, RZ, R10, R7 ;  /* 0x0000000aff077219 */ /* 0x000fe20000011607 */
[----:B------:R-:W-:-:S04]  /*a520*/  IMAD.MOV.U32 R10, RZ, RZ, -0x1 ;  /* 0xffffffffff0a7424 */ /* 0x000fc800078e00ff */
        /* <DEDUP_REMOVED lines=21> */
.L_x_293:
[----:B------:R-:W-:Y:S01]  /*a680*/  ISETP.NE.AND P0, PT, R2, 0x1, PT ;  /* 0x000000010200780c */ /* 0x000fe20003f05270 */
[----:B0-----:R-:W-:Y:S01]  /*a690*/  VIADD R11, R23, 0xffffffff ;  /* 0xffffffff170b7836 */ /* 0x001fe20000000000 */
[----:B-1----:R-:W-:Y:S02]  /*a6a0*/  SHF.R.U64 R6, R6, R24, R7 ;  /* 0x0000001806067219 */ /* 0x002fe40000001207 */
[----:B------:R-:W-:Y:S02]  /*a6b0*/  SHF.L.U32 R30, R30, R25, RZ ;  /* 0x000000191e1e7219 */ /* 0x000fe400000006ff */
[----:B------:R-:W-:Y:S01]  /*a6c0*/  LOP3.LUT R5, R21, R32, RZ, 0xc0, !PT ;  /* 0x0000002015057212 */ /* 0x000fe200078ec0ff */
[----:B------:R-:W-:-:S04]  /*a6d0*/  IMAD.MOV R7, RZ, RZ, -R6 ;  /* 0x000000ffff077224 */ /* 0x000fc800078e0a06 */
[----:B------:R-:W-:Y:S01]  /*a6e0*/  IMAD R6, R30, R6, R5 ;  /* 0x000000061e067224 */ /* 0x000fe200078e0205 */
[----:B------:R-:W-:Y:S01]  /*a6f0*/  LOP3.LUT R5, R8, R11, RZ, 0xc0, !PT ;  /* 0x0000000b08057212 */ /* 0x000fe200078ec0ff */
[----:B------:R-:W-:Y:S02]  /*a700*/  @P0 IMAD R3, R9, R14, R4 ;  /* 0x0000000e09030224 */ /* 0x000fe400078e0204 */
[----:B--2---:R-:W-:Y:S02]  /*a710*/  IMAD R4, R7, R28, R22 ;  /* 0x0000001c07047224 */ /* 0x004fe400078e0216 */
[----:B---3--:R-:W-:Y:S02]  /*a720*/  IMAD R3, R6, R29, R3 ;  /* 0x0000001d06037224 */ /* 0x008fe400078e0203 */
[----:B------:R-:W-:Y:S02]  /*a730*/  IMAD R4, R4, R23, R5 ;  /* 0x0000001704047224 */ /* 0x000fe400078e0205 */
[----:B------:R-:W-:-:S02]  /*a740*/  IMAD.MOV.U32 R8, RZ, RZ, 0x1 ;  /* 0x00000001ff087424 */ /* 0x000fc400078e00ff */
[----:B------:R-:W-:Y:S01]  /*a750*/  IMAD.MOV.U32 R6, RZ, RZ, R20 ;  /* 0x000000ffff067224 */ /* 0x000fe200078e0014 */
[----:B------:R-:W-:Y:S02]  /*a760*/  SEL R7, R4, R3, !P0 ;  /* 0x0000000304077207 */ /* 0x000fe40004000000 */
[----:B------:R-:W-:-:S07]  /*a770*/  SEL R13, R3, R4, !P0 ;  /* 0x00000004030d7207 */ /* 0x000fce0004000000 */
.L_x_291:
[----:B------:R-:W-:-:S08]  /*a780*/  NOP ;  /* 0x0000000000007918 */ /* 0x000fd00000000000 */
[----:B------:R-:W0:-:S00]  /*a790*/  USETMAXREG.DEALLOC.CTAPOOL 0x28 ;  /* 0x00000028000079c8 */ /* 0x000e0000080e0500 */
[----:B0-----:R-:W-:-:S13]  /*a7a0*/  ISETP.NE.AND P0, PT, R0, RZ, PT ;  /* 0x000000ff0000720c */ /* 0x001fda0003f05270 */
[----:B------:R-:W-:Y:S05]  /*a7b0*/  @P0 EXIT ;  /* 0x000000000000094d */ /* 0x000fea0003800000 */
[----:B------:R-:W-:Y:S01]  /*a7c0*/  LOP3.LUT P0, RZ, R8, 0xff, RZ, 0xc0, !PT ;  /* 0x000000ff08ff7812 */ /* 0x000fe2000780c0ff */
[----:B------:R-:W-:Y:S02]  /*a7d0*/  IMAD.MOV.U32 R0, RZ, RZ, 0x1 ;  /* 0x00000001ff007424 */ /* 0x000fe400078e00ff */
[----:B------:R-:W-:-:S10]  /*a7e0*/  IMAD.MOV.U32 R3, RZ, RZ, RZ ;  /* 0x000000ffff037224 */ /* 0x000fd400078e00ff */
[----:B------:R-:W-:Y:S05]  /*a7f0*/  @!P0 BRA `(.L_x_294) ;  /* 0x0000000c00448947 */ /* 0x000fea0003800000 */
[----:B------:R-:W0:Y:S01]  /*a800*/  LDC R0, c[0x0][0x28c] ;  /* 0x0000a300ff007b82 */ /* 0x000e220000000800 */
[----:B------:R-:W-:Y:S01]  /*a810*/  ULDC UR5, c[0x0][0x658] ;  /* 0x0001960000057ab9 */ /* 0x000fe20000000800 */
[----:B------:R-:W-:Y:S01]  /*a820*/  UMOV UR7, 0xffffffff ;  /* 0xffffffff00077882 */ /* 0x000fe20000000000 */
[----:B------:R-:W-:Y:S01]  /*a830*/  ULDC UR6, c[0x0][0xc] ;  /* 0x0000030000067ab9 */ /* 0x000fe20000000800 */
[----:B------:R-:W-:Y:S01]  /*a840*/  USHF.L.U32 UR8, UR7, UR5, URZ ;  /* 0x0000000507087299 */ /* 0x000fe2000800063f */
[----:B------:R-:W-:Y:S01]  /*a850*/  BSSY B0, `(.L_x_294) ;  /* 0x00000cb000007945 */ /* 0x000fe20003800000 */
[----:B------:R-:W-:Y:S01]  /*a860*/  UMOV UR9, 0x1 ;  /* 0x0000000100097882 */ /* 0x000fe20000000000 */
[----:B------:R-:W-:Y:S01]  /*a870*/  ULDC UR7, c[0x0][0x10] ;  /* 0x0000040000077ab9 */ /* 0x000fe20000000800 */
[----:B------:R-:W1:Y:S01]  /*a880*/  S2UR UR10, SR_CgaCtaId ;  /* 0x00000000000a79c3 */ /* 0x000e620000008800 */
[----:B------:R-:W-:Y:S01]  /*a890*/  UIMAD.WIDE.U32 UR6, UR6, UR7, URZ ;  /* 0x00000007060672a5 */ /* 0x000fe2000f8e003f */
[----:B------:R-:W-:Y:S01]  /*a8a0*/  IMAD.MOV.U32 R9, RZ, RZ, 0x1 ;  /* 0x00000001ff097424 */ /* 0x000fe200078e00ff */
[----:B------:R-:W-:Y:S01]  /*a8b0*/  USHF.L.U32 UR18, UR9, UR5, URZ ;  /* 0x0000000509127299 */ /* 0x000fe2000800063f */
[----:B------:R-:W-:Y:S01]  /*a8c0*/  LOP3.LUT R12, R19, 0x2, RZ, 0xfc, !PT ;  /* 0x00000002130c7812 */ /* 0x000fe200078efcff */
[----:B------:R-:W-:Y:S01]  /*a8d0*/  ULDC UR4, c[0x0][0x600] ;  /* 0x0001800000047ab9 */ /* 0x000fe20000000800 */
[----:B------:R-:W-:Y:S01]  /*a8e0*/  ULDC UR5, c[0x0][0x14] ;  /* 0x0000050000057ab9 */ /* 0x000fe20000000800 */
[----:B------:R-:W-:-:S02]  /*a8f0*/  UIADD3 UR4, UR4, -0x1, URZ ;  /* 0xffffffff04047890 */ /* 0x000fc4000fffe03f */
[----:B------:R-:W-:Y:S02]  /*a900*/  UIMAD.WIDE.U32 UR22, UR6, UR5, URZ ;  /* 0x00000005061672a5 */ /* 0x000fe4000f8e003f */
[----:B------:R-:W-:Y:S02]  /*a910*/  UIMAD UR13, UR7, UR5, URZ ;  /* 0x00000005070d72a4 */ /* 0x000fe4000f8e023f */
[----:B------:R-:W-:Y:S02]  /*a920*/  ULOP3.LUT UR17, URZ, UR8, URZ, 0x33, !UPT ;  /* 0x000000083f117292 */ /* 0x000fe4000f8e333f */
[----:B------:R-:W-:Y:S01]  /*a930*/  UIADD3 UR13, UR23, UR13, URZ ;  /* 0x0000000d170d7290 */ /* 0x000fe2000fffe03f */
[----:B0-----:R-:W-:Y:S01]  /*a940*/  VIADD R0, R0, 0x3f ;  /* 0x0000003f00007836 */ /* 0x001fe20000000000 */
[----:B------:R-:W-:-:S04]  /*a950*/  ULDC.64 UR24, c[0x0][0x198] ;  /* 0x0000660000187ab9 */ /* 0x000fc80000000a00 */
[----:B------:R-:W-:Y:S01]  /*a960*/  SHF.R.S32.HI R3, RZ, 0x1f, R0 ;  /* 0x0000001fff037819 */ /* 0x000fe20000011400 */
[----:B-1----:R-:W-:-:S03]  /*a970*/  IMAD.U32 R10, RZ, RZ, UR10 ;  /* 0x0000000aff0a7e24 */ /* 0x002fc6000f8e00ff */
[----:B------:R-:W-:Y:S01]  /*a980*/  LEA.HI R3, R3, R0, RZ, 0x6 ;  /* 0x0000000003037211 */ /* 0x000fe200078f30ff */
[----:B------:R-:W-:-:S03]  /*a990*/  IMAD.MOV.U32 R0, RZ, RZ, 0x1 ;  /* 0x00000001ff007424 */ /* 0x000fc600078e00ff */
[----:B------:R-:W-:Y:S01]  /*a9a0*/  SHF.R.S32.HI R8, RZ, 0x6, R3 ;  /* 0x00000006ff087819 */ /* 0x000fe20000011403 */
[----:B------:R-:W-:-:S04]  /*a9b0*/  IMAD.MOV.U32 R3, RZ, RZ, RZ ;  /* 0x000000ffff037224 */ /* 0x000fc800078e00ff */
[----:B------:R-:W-:-:S07]  /*a9c0*/  VIADD R11, R8, 0x1 ;  /* 0x00000001080b7836 */ /* 0x000fce0000000000 */
.L_x_305:
[----:B------:R-:W-:-:S03]  /*a9d0*/  UMOV UR5, 0xffffffff ;  /* 0xffffffff00057882 */ /* 0x000fc60000000000 */
[----:B------:R-:W-:Y:S05]  /*a9e0*/  BRA.DIV UR5, `(.L_x_295) ;  /* 0x0000000e05b07947 */ /* 0x000fea000b800000 */
[----:B------:R-:W-:-:S13]  /*a9f0*/  ELECT P6, URZ, PT ;  /* 0x00000000003f782f */ /* 0x000fda00038c0000 */
.L_x_316:
[----:B------:R-:W0:Y:S01]  /*aa00*/  LDC R4, c[0x0][0x28c] ;  /* 0x0000a300ff047b82 */ /* 0x000e220000000800 */
[----:B------:R-:W-:Y:S01]  /*aa10*/  BSSY B1, `(.L_x_296) ;  /* 0x000003b000017945 */ /* 0x000fe20003800000 */
[----:B0-----:R-:W-:-:S13]  /*aa20*/  ISETP.LT.OR P6, PT, R4, 0x1, !P6 ;  /* 0x000000010400780c */ /* 0x001fda00077c1670 */
[----:B------:R-:W-:Y:S05]  /*aa30*/  @P6 BRA `(.L_x_297) ;  /* 0x0000000000e06947 */ /* 0x000fea0003800000 */
[----:B------:R-:W-:Y:S02]  /*aa40*/  IMAD R13, R13, 0x2, R10 ;  /* 0x000000020d0d7824 */ /* 0x000fe400078e020a */
[----:B------:R-:W-:Y:S02]  /*aa50*/  IMAD.SHL.U32 R20, R7, 0x100, RZ ;  /* 0x0000010007147824 */ /* 0x000fe400078e00ff */
[----:B------:R-:W-:Y:S02]  /*aa60*/  IMAD.MOV.U32 R21, RZ, RZ, RZ ;  /* 0x000000ffff157224 */ /* 0x000fe400078e00ff */
[----:B------:R-:W-:Y:S02]  /*aa70*/  IMAD.MOV.U32 R4, RZ, RZ, R11 ;  /* 0x000000ffff047224 */ /* 0x000fe400078e000b */
[----:B------:R-:W-:Y:S02]  /*aa80*/  IMAD.MOV.U32 R5, RZ, RZ, R0 ;  /* 0x000000ffff057224 */ /* 0x000fe400078e0000 */
[----:B------:R-:W-:-:S02]  /*aa90*/  IMAD.MOV.U32 R7, RZ, RZ, R3 ;  /* 0x000000ffff077224 */ /* 0x000fc400078e0003 */
[----:B------:R-:W-:-:S07]  /*aaa0*/  IMAD.SHL.U32 R15, R13, 0x40, RZ ;  /* 0x000000400d0f7824 */ /* 0x000fce00078e00ff */
.L_x_300:
[----:B------:R-:W0:Y:S01]  /*aab0*/  S2UR UR5, SR_CgaCtaId ;  /* 0x00000000000579c3 */ /* 0x000e220000008800 */
[----:B------:R-:W-:Y:S02]  /*aac0*/  MOV R13, 0x400 ;  /* 0x00000400000d7802 */ /* 0x000fe40000000f00 */
[----:B------:R-:W-:-:S13]  /*aad0*/  LOP3.LUT P1, RZ, R18, 0x7f, RZ, 0xc0, !PT ;  /* 0x0000007f12ff7812 */ /* 0x000fda000782c0ff */
[----:B------:R-:W1:Y:S01]  /*aae0*/  @!P1 LDC R14, c[0x0][0x500] ;  /* 0x00014000ff0e9b82 */ /* 0x000e620000000800 */
[----:B0-----:R-:W-:-:S05]  /*aaf0*/  IMAD.U32 R10, RZ, RZ, UR5 ;  /* 0x00000005ff0a7e24 */ /* 0x001fca000f8e00ff */
[----:B------:R-:W-:Y:S02]  /*ab00*/  LEA R24, R10, R13, 0x18 ;  /* 0x0000000d0a187211 */ /* 0x000fe400078ec0ff */
[----:B------:R-:W-:-:S03]  /*ab10*/  SHF.L.U32 R13, R5, 0x1f, RZ ;  /* 0x0000001f050d7819 */ /* 0x000fc600000006ff */
[----:B------:R-:W-:-:S04]  /*ab20*/  IMAD R22, R7, 0x8, R24 ;  /* 0x0000000807167824 */ /* 0x000fc800078e0218 */
[----:B------:R-:W0:Y:S02]  /*ab30*/  SYNCS.PHASECHK.TRANS64.TRYWAIT P0, [R22+URZ+0x20], R13 ;  /* 0x0000200d160075a7 */ /* 0x000e24000800017f */
[----:B01----:R-:W-:Y:S05]  /*ab40*/  @!P0 BRA `(.L_x_298) ;  /* 0x0000000c00788947 */ /* 0x003fea0003800000 */
.L_x_317:
[----:B0-----:R-:W-:Y:S01]  /*ab50*/  PRMT R13, R12, 0x9910, RZ ;  /* 0x000099100c0d7816 */ /* 0x001fe200000000ff */
[----:B------:R0:W-:Y:S03]  /*ab60*/  @!P1 SYNCS.ARRIVE.TRANS64 RZ, [R22+URZ], R14 ;  /* 0x0000000e16ff99a7 */ /* 0x0001e6000800003f */
[----:B------:R-:W-:-:S13]  /*ab70*/  ISETP.NE.AND P0, PT, R13, 0x2, PT ;  /* 0x000000020d00780c */ /* 0x000fda0003f05270 */
[----:B0-----:R-:W-:Y:S05]  /*ab80*/  @P0 BRA `(.L_x_299) ;  /* 0x0000000000040947 */ /* 0x001fea0003800000 */
[----:B------:R-:W-:Y:S01]  /*ab90*/  BPT.TRAP 0x1 ;  /* 0x000000040000795c */ /* 0x000fe20000300000 */
.L_x_299:
[----:B------:R-:W-:Y:S01]  /*aba0*/  IMAD R13, R7, 0x2, R10 ;  /* 0x00000002070d7824 */ /* 0x000fe200078e020a */
[----:B------:R-:W-:Y:S01]  /*abb0*/  R2UR UR9, R22 ;  /* 0x00000000160972ca */ /* 0x000fe200000e0000 */
[----:B------:R-:W-:Y:S01]  /*abc0*/  VIADD R4, R4, 0xffffffff ;  /* 0xffffffff04047836 */ /* 0x000fe20000000000 */
[----:B------:R-:W-:Y:S01]  /*abd0*/  UIADD3 UR6, UP0, UR24, 0xf0, URZ ;  /* 0x000000f018067890 */ /* 0x000fe2000ff1e03f */
[----:B------:R-:W-:Y:S01]  /*abe0*/  IMAD.SHL.U32 R13, R13, 0x1000, RZ ;  /* 0x000010000d0d7824 */ /* 0x000fe200078e00ff */
[----:B------:R-:W-:Y:S01]  /*abf0*/  R2UR UR11, R15 ;  /* 0x000000000f0b72ca */ /* 0x000fe200000e0000 */
[----:B------:R-:W-:Y:S01]  /*ac00*/  UIADD3 UR26, UP1, UR24, 0x1f0, URZ ;  /* 0x000001f0181a7890 */ /* 0x000fe2000ff3e03f */
[----:B------:R-:W-:Y:S01]  /*ac10*/  R2UR UR10, R21 ;  /* 0x00000000150a72ca */ /* 0x000fe200000e0000 */
[--C-:B------:R-:W-:Y:S01]  /*ac20*/  IMAD R13, R13, 0x2, R24.reuse ;  /* 0x000000020d0d7824 */ /* 0x100fe200078e0218 */
[----:B------:R-:W-:Y:S01]  /*ac30*/  R2UR UR12, R6 ;  /* 0x00000000060c72ca */ /* 0x000fe200000e0000 */
[----:B------:R-:W-:Y:S01]  /*ac40*/  IMAD R24, R7, 0x8000, R24 ;  /* 0x0000800007187824 */ /* 0x000fe200078e0218 */
[----:B------:R-:W-:Y:S01]  /*ac50*/  R2UR UR19, R20 ;  /* 0x00000000141372ca */ /* 0x000fe200000e0000 */
[----:B------:R-:W-:Y:S01]  /*ac60*/  UIADD3.X UR7, URZ, UR25, URZ, UP0, !UPT ;  /* 0x000000193f077290 */ /* 0x000fe200087fe43f */
[----:B------:R-:W-:Y:S01]  /*ac70*/  R2UR UR5, R13 ;  /* 0x000000000d0572ca */ /* 0x000fe200000e0000 */
[----:B------:R-:W-:Y:S01]  /*ac80*/  VIADD R7, R7, 0x1 ;  /* 0x0000000107077836 */ /* 0x000fe20000000000 */
[----:B------:R-:W-:Y:S01]  /*ac90*/  R2UR UR8, R24 ;  /* 0x00000000180872ca */ /* 0x000fe200000e0000 */
[----:B------:R-:W-:Y:S01]  /*aca0*/  UIADD3.X UR27, URZ, UR25, URZ, UP1, !UPT ;  /* 0x000000193f1b7290 */ /* 0x000fe20008ffe43f */
[----:B------:R-:W-:Y:S01]  /*acb0*/  ISETP.GT.AND P1, PT, R4, 0x1, PT ;  /* 0x000000010400780c */ /* 0x000fe20003f24270 */
[----:B------:R-:W-:Y:S01]  /*acc0*/  UMOV UR20, 0x30000 ;  /* 0x0003000000147882 */ /* 0x000fe20000000000 */
[----:B------:R-:W-:Y:S01]  /*acd0*/  UMOV UR14, 0x0 ;  /* 0x00000000000e7882 */ /* 0x000fe20000000000 */
[----:B------:R-:W-:Y:S01]  /*ace0*/  UMOV UR15, 0x10000000 ;  /* 0x10000000000f7882 */ /* 0x000fe20000000000 */
[----:B------:R-:W-:Y:S01]  /*acf0*/  ISETP.NE.AND P0, PT, R7, 0x4, PT ;  /* 0x000000040700780c */ /* 0x000fe20003f05270 */
[----:B------:R-:W-:-:S03]  /*ad00*/  VIADD R21, R21, 0x40 ;  /* 0x0000004015157836 */ /* 0x000fc60000000000 */
[----:B------:R-:W-:Y:S01]  /*ad10*/  SEL R14, RZ, 0x1, P0 ;  /* 0x00000001ff0e7807 */ /* 0x000fe20000000000 */
[----:B------:R-:W-:Y:S01]  /*ad20*/  UIADD3 UR5, UR5, 0x100, URZ ;  /* 0x0000010005057890 */ /* 0x000fe2000fffe03f */
[----:B------:R-:W-:Y:S01]  /*ad30*/  SEL R7, R7, RZ, P0 ;  /* 0x000000ff07077207 */ /* 0x000fe20000000000 */
[----:B------:R-:W-:Y:S01]  /*ad40*/  UIADD3 UR16, UR8, 0x10100, URZ ;  /* 0x0001010008107890 */ /* 0x000fe2000fffe03f */
[----:B------:R-:W-:-:S04]  /*ad50*/  LOP3.LUT R5, R5, R14, RZ, 0x3c, !PT ;  /* 0x0000000e05057212 */ /* 0x000fc800078e3cff */
[----:B------:R-:W-:Y:S02]  /*ad60*/  UMOV UR8, UR5 ;  /* 0x0000000500087c82 */ /* 0x000fe40008000000 */
[----:B------:R0:W-:Y:S02]  /*ad70*/  UTMALDG.3D.MULTICAST [UR8], [UR6], UR20, desc[UR14] ;  /* 0x00000e08060073b4 */ /* 0x0001e40008011814 */
[----:B0-----:R-:W-:Y:S01]  /*ad80*/  UMOV UR8, UR16 ;  /* 0x0000001000087c82 */ /* 0x001fe20008000000 */
[----:B------:R-:W-:Y:S02]  /*ad90*/  UMOV UR11, UR19 ;  /* 0x00000013000b7c82 */ /* 0x000fe40008000000 */
[----:B------:R0:W-:Y:S02]  /*ada0*/  UTMALDG.3D [UR8], [UR26], desc[UR14] ;  /* 0x00000e081a0075b4 */ /* 0x0001e40008011000 */
[----:B0-----:R-:W-:Y:S05]  /*adb0*/  @P1 BRA `(.L_x_300) ;  /* 0xfffffffc003c1947 */ /* 0x001fea000383ffff */
.L_x_297:
[----:B------:R-:W-:Y:S05]  /*adc0*/  BSYNC B1 ;  /* 0x0000000000017941 */ /* 0x000fea0003800000 */
.L_x_296:
[----:B------:R-:W-:Y:S01]  /*add0*/  LOP3.LUT P1, RZ, R9, 0xff, RZ, 0xc0, !PT ;  /* 0x000000ff09ff7812 */ /* 0x000fe2000782c0ff */
[----:B------:R-:W-:Y:S01]  /*ade0*/  IMAD.IADD R3, R8, 0x1, R3 ;  /* 0x0000000108037824 */ /* 0x000fe200078e0203 */
[----:B------:R-:W-:Y:S01]  /*adf0*/  IADD3 R16, P2, R16, UR22, RZ ;  /* 0x0000001610107c10 */ /* 0x000fe2000ff5e0ff */
[----:B------:R-:W-:Y:S01]  /*ae00*/  ULDC.64 UR6, c[0x0][0x650] ;  /* 0x0001940000067ab9 */ /* 0x000fe20000000a00 */
[----:B------:R-:W-:Y:S01]  /*ae10*/  BSSY B1, `(.L_x_301) ;  /* 0x000006c000017945 */ /* 0x000fe20003800000 */
[----:B------:R-:W-:Y:S01]  /*ae20*/  IMAD.MOV.U32 R13, RZ, RZ, -0x1 ;  /* 0xffffffffff0d7424 */ /* 0x000fe200078e00ff */
[----:B------:R-:W-:Y:S01]  /*ae30*/  ISETP.GT.U32.AND P0, PT, R3, 0x3, PT ;  /* 0x000000030300780c */ /* 0x000fe20003f04070 */
[----:B------:R-:W-:Y:S01]  /*ae40*/  IMAD.MOV.U32 R7, RZ, RZ, -0x1 ;  /* 0xffffffffff077424 */ /* 0x000fe200078e00ff */
[----:B------:R-:W-:Y:S01]  /*ae50*/  SHF.R.U32.HI R4, RZ, 0x2, R3 ;  /* 0x00000002ff047819 */ /* 0x000fe20000011603 */
[----:B------:R-:W-:Y:S01]  /*ae60*/  IMAD.MOV.U32 R6, RZ, RZ, -0x1 ;  /* 0xffffffffff067424 */ /* 0x000fe200078e00ff */
[----:B------:R-:W-:-:S02]  /*ae70*/  ISETP.LT.U32.AND P0, PT, R8, 0x4, P0 ;  /* 0x000000040800780c */ /* 0x000fc40000701070 */
[----:B------:R-:W-:Y:S01]  /*ae80*/  IADD3.X R17, R17, UR13, RZ, P2, !PT ;  /* 0x0000000d11117c10 */ /* 0x000fe200097fe4ff */
[----:B------:R-:W0:Y:S01]  /*ae90*/  @P1 S2R R10, SR_CgaCtaId ;  /* 0x00000000000a1919 */ /* 0x000e220000008800 */
[----:B------:R-:W-:Y:S02]  /*aea0*/  @P1 MOV R5, 0x400 ;  /* 0x0000040000051802 */ /* 0x000fe40000000f00 */
[----:B------:R-:W-:Y:S02]  /*aeb0*/  ISETP.GE.U32.AND P2, PT, R16, UR6, PT ;  /* 0x0000000610007c0c */ /* 0x000fe4000bf46070 */
[----:B------:R-:W-:Y:S02]  /*aec0*/  LOP3.LUT R4, R4, 0x1, RZ, 0xc0, !PT ;  /* 0x0000000104047812 */ /* 0x000fe400078ec0ff */
[----:B------:R-:W-:Y:S02]  /*aed0*/  LOP3.LUT R3, R3, 0x3, RZ, 0xc0, !PT ;  /* 0x0000000303037812 */ /* 0x000fe400078ec0ff */
[----:B------:R-:W-:-:S02]  /*aee0*/  PRMT R9, RZ, 0x7610, R9 ;  /* 0x00007610ff097816 */ /* 0x000fc40000000009 */
[----:B0-----:R-:W-:-:S04]  /*aef0*/  @P1 LEA R5, R10, R5, 0x18 ;  /* 0x000000050a051211 */ /* 0x001fc800078ec0ff */
[----:B------:R0:W-:Y:S01]  /*af00*/  @P1 SYNCS.ARRIVE.TRANS64.A1T0 RZ, [R5+URZ+0x58], RZ ;  /* 0x000058ff05ff19a7 */ /* 0x0001e2000810003f */
[----:B------:R-:W-:-:S04]  /*af10*/  ISETP.NE.U32.AND P1, PT, R4, 0x1, PT ;  /* 0x000000010400780c */ /* 0x000fc80003f25070 */
[----:B------:R-:W-:Y:S02]  /*af20*/  ISETP.GT.U32.AND P1, PT, R8, 0x3, !P1 ;  /* 0x000000030800780c */ /* 0x000fe40004f24070 */
[----:B0-----:R-:W-:Y:S02]  /*af30*/  SEL R5, RZ, 0x1, !P0 ;  /* 0x00000001ff057807 */ /* 0x001fe40004000000 */
[----:B------:R-:W-:Y:S02]  /*af40*/  ISETP.GE.U32.AND.EX P0, PT, R17, UR7, PT, P2 ;  /* 0x0000000711007c0c */ /* 0x000fe4000bf06120 */
[----:B------:R-:W-:-:S04]  /*af50*/  SEL R4, RZ, 0x1, !P1 ;  /* 0x00000001ff047807 */ /* 0x000fc80004800000 */
[----:B------:R-:W-:Y:S02]  /*af60*/  LOP3.LUT R0, R4, R0, R5, 0x96, !PT ;  /* 0x0000000004007212 */ /* 0x000fe400078e9605 */
[----:B------:R-:W-:-:S05]  /*af70*/  PRMT R4, RZ, 0x7610, R4 ;  /* 0x00007610ff047816 */ /* 0x000fca0000000004 */
[----:B------:R-:W-:Y:S05]  /*af80*/  @P0 BRA `(.L_x_302) ;  /* 0x0000000400500947 */ /* 0x000fea0003800000 */
[----:B------:R-:W0:Y:S01]  /*af90*/  S2R R15, SR_CTAID.X ;  /* 0x00000000000f7919 */ /* 0x000e220000002500 */
[----:B------:R-:W-:Y:S01]  /*afa0*/  ULDC.64 UR6, c[0x0][0x628] ;  /* 0x00018a0000067ab9 */ /* 0x000fe20000000a00 */
[----:B------:R-:W1:Y:S01]  /*afb0*/  LDC R20, c[0x0][0x144] ;  /* 0x00005100ff147b82 */ /* 0x000e620000000800 */
[----:B------:R-:W-:Y:S01]  /*afc0*/  ISETP.NE.U32.AND P0, PT, RZ, UR6, PT ;  /* 0x00000006ff007c0c */ /* 0x000fe2000bf05070 */
[----:B------:R-:W2:Y:S01]  /*afd0*/  S2R R13, SR_CTAID.Y ;  /* 0x00000000000d7919 */ /* 0x000ea20000002600 */
[----:B------:R-:W-:Y:S01]  /*afe0*/  ULDC UR8, c[0x0][0x630] ;  /* 0x00018c0000087ab9 */ /* 0x000fe20000000800 */
[----:B------:R-:W-:Y:S01]  /*aff0*/  ULDC UR9, c[0x0][0x150] ;  /* 0x0000540000097ab9 */ /* 0x000fe20000000800 */
[----:B------:R-:W-:Y:S01]  /*b000*/  ISETP.NE.AND.EX P0, PT, RZ, UR7, PT, P0 ;  /* 0x00000007ff007c0c */ /* 0x000fe2000bf05300 */
[----:B------:R-:W-:Y:S02]  /*b010*/  IMAD.MOV.U32 R4, RZ, RZ, R16 ;  /* 0x000000ffff047224 */ /* 0x000fe400078e0010 */
[----:B------:R-:W-:Y:S01]  /*b020*/  IMAD.MOV.U32 R5, RZ, RZ, R17 ;  /* 0x000000ffff057224 */ /* 0x000fe200078e0011 */
[----:B0-----:R-:W-:-:S09]  /*b030*/  I2FP.F32.U32 R22, R15 ;  /* 0x0000000f00167245 */ /* 0x001fd20000201000 */
[----:B------:R-:W-:Y:S05]  /*b040*/  @!P0 BRA `(.L_x_303) ;  /* 0x0000000000288947 */ /* 0x000fea0003800000 */
[----:B------:R-:W-:Y:S02]  /*b050*/  ULDC UR5, c[0x0][0x634] ;  /* 0x00018d0000057ab9 */ /* 0x000fe40000000800 */
[----:B------:R-:W-:-:S05]  /*b060*/  IADD3 R5, P0, R16, UR5, RZ ;  /* 0x0000000510057c10 */ /* 0x000fca000ff1e0ff */
[----:B------:R-:W-:-:S04]  /*b070*/  IMAD.X R21, RZ, RZ, R17, P0 ;  /* 0x000000ffff157224 */ /* 0x000fc800000e0611 */
[----:B------:R-:W-:-:S04]  /*b080*/  IMAD.WIDE.U32 R6, R21, UR6, RZ ;  /* 0x0000000615067c25 */ /* 0x000fc8000f8e00ff */
[----:B------:R-:W-:-:S04]  /*b090*/  IMAD.WIDE.U32 R6, P0, R5, UR7, R6 ;  /* 0x0000000705067c25 */ /* 0x000fc8000f800006 */
[----:B------:R-:W-:-:S04]  /*b0a0*/  IMAD.WIDE.U32 R4, R5, UR6, RZ ;  /* 0x0000000605047c25 */ /* 0x000fc8000f8e00ff */
[----:B------:R-:W-:Y:S01]  /*b0b0*/  IMAD.MOV.U32 R4, RZ, RZ, R7 ;  /* 0x000000ffff047224 */ /* 0x000fe200078e0007 */
[----:B------:R-:W-:Y:S01]  /*b0c0*/  IADD3 RZ, P1, R5, R6, RZ ;  /* 0x0000000605ff7210 */ /* 0x000fe20007f3e0ff */
[----:B------:R-:W-:-:S04]  /*b0d0*/  IMAD.X R5, RZ, RZ, RZ, P0 ;  /* 0x000000ffff057224 */ /* 0x000fc800000e06ff */
[----:B------:R-:W-:-:S08]  /*b0e0*/  IMAD.WIDE.U32.X R4, R21, UR7, R4, P1 ;  /* 0x0000000715047c25 */ /* 0x000fd000088e0404 */
.L_x_303:
[----:B------:R-:W-:Y:S01]  /*b0f0*/  FMUL R22, R22, UR9 ;  /* 0x0000000916167c20 */ /* 0x000fe20008400000 */
[--C-:B------:R-:W-:Y:S01]  /*b100*/  SHF.R.U64 R14, R4, UR8, R5.reuse ;  /* 0x00000008040e7c19 */ /* 0x100fe20008001205 */
[----:B------:R-:W-:Y:S01]  /*b110*/  ULDC.64 UR6, c[0x0][0x620] ;  /* 0x0001880000067ab9 */ /* 0x000fe20000000a00 */
[----:B------:R-:W-:Y:S01]  /*b120*/  SHF.R.U32.HI R4, RZ, UR8, R5 ;  /* 0x00000008ff047c19 */ /* 0x000fe20008011605 */
[----:B------:R-:W-:Y:S01]  /*b130*/  ULDC.64 UR8, c[0x0][0x640] ;  /* 0x0001900000087ab9 */ /* 0x000fe20000000a00 */
[----:B------:R-:W-:Y:S01]  /*b140*/  IADD3 R5, P0, RZ, -R14, RZ ;  /* 0x8000000eff057210 */ /* 0x000fe20007f1e0ff */
[----:B------:R-:W0:Y:S01]  /*b150*/  F2I.U32.TRUNC.NTZ R22, R22 ;  /* 0x0000001600167305 */ /* 0x000e22000020f000 */
[----:B------:R-:W-:-:S03]  /*b160*/  ULDC UR5, c[0x0][0x618] ;  /* 0x0001860000057ab9 */ /* 0x000fc60000000800 */
[----:B------:R-:W-:Y:S01]  /*b170*/  IMAD.X R4, RZ, RZ, ~R4, P0 ;  /* 0x000000ffff047224 */ /* 0x000fe200000e0e04 */
[----:B------:R-:W-:-:S03]  /*b180*/  ISETP.NE.U32.AND P0, PT, RZ, UR8, PT ;  /* 0x00000008ff007c0c */ /* 0x000fc6000bf05070 */
[----:B------:R-:W-:Y:S01]  /*b190*/  IMAD R4, R4, UR6, RZ ;  /* 0x0000000604047c24 */ /* 0x000fe2000f8e02ff */
[----:B------:R-:W-:-:S03]  /*b1a0*/  ISETP.NE.AND.EX P0, PT, RZ, UR9, PT, P0 ;  /* 0x00000009ff007c0c */ /* 0x000fc6000bf05300 */
[C---:B------:R-:W-:Y:S02]  /*b1b0*/  IMAD R7, R5.reuse, UR7, R4 ;  /* 0x0000000705077c24 */ /* 0x040fe4000f8e0204 */
[----:B------:R-:W-:Y:S01]  /*b1c0*/  IMAD.WIDE.U32 R4, R5, UR6, R16 ;  /* 0x0000000605047c25 */ /* 0x000fe2000f8e0010 */
[----:B------:R-:W-:-:S03]  /*b1d0*/  ULDC UR6, c[0x0][0x154] ;  /* 0x0000550000067ab9 */ /* 0x000fc60000000800 */
[----:B0-----:R-:W-:Y:S02]  /*b1e0*/  IMAD.MOV R6, RZ, RZ, -R22 ;  /* 0x000000ffff067224 */ /* 0x001fe400078e0a16 */
[----:B------:R-:W-:Y:S02]  /*b1f0*/  IMAD.IADD R5, R5, 0x1, R7 ;  /* 0x0000000105057824 */ /* 0x000fe400078e0207 */
[----:B-1----:R-:W-:Y:S01]  /*b200*/  IMAD R15, R20, R6, R15 ;  /* 0x00000006140f7224 */ /* 0x002fe200078e020f */
[----:B--2---:R-:W-:Y:S01]  /*b210*/  I2FP.F32.U32 R6, R13 ;  /* 0x0000000d00067245 */ /* 0x004fe20000201000 */
[----:B------:R-:W0:Y:S01]  /*b220*/  LDC R20, c[0x0][0x148] ;  /* 0x00005200ff147b82 */ /* 0x000e220000000800 */
[--C-:B------:R-:W-:Y:S02]  /*b230*/  SHF.R.U64 R21, R4, UR5, R5.reuse ;  /* 0x0000000504157c19 */ /* 0x100fe40008001205 */
[----:B------:R-:W-:Y:S01]  /*b240*/  SHF.R.U32.HI R4, RZ, UR5, R5 ;  /* 0x00000005ff047c19 */ /* 0x000fe20008011605 */
[----:B------:R-:W-:Y:S01]  /*b250*/  FMUL R6, R6, UR6 ;  /* 0x0000000606067c20 */ /* 0x000fe20008400000 */
[----:B------:R-:W-:-:S02]  /*b260*/  ULDC UR5, c[0x0][0x608] ;  /* 0x0001820000057ab9 */ /* 0x000fc40000000800 */
[--C-:B------:R-:W-:Y:S01]  /*b270*/  SHF.R.U64 R23, R21, UR5, R4.reuse ;  /* 0x0000000515177c19 */ /* 0x100fe20008001204 */
[----:B------:R1:W2:Y:S01]  /*b280*/  F2I.U32.TRUNC.NTZ R24, R6 ;  /* 0x0000000600187305 */ /* 0x0002a2000020f000 */
[----:B------:R-:W-:Y:S01]  /*b290*/  SHF.R.U32.HI R4, RZ, UR5, R4 ;  /* 0x00000005ff047c19 */ /* 0x000fe20008011604 */
[----:B------:R-:W-:-:S03]  /*b2a0*/  ULDC UR5, c[0x0][0x658] ;  /* 0x0001960000057ab9 */ /* 0x000fc60000000800 */
[--C-:B------:R-:W-:Y:S02]  /*b2b0*/  SHF.R.U64 R22, R23, UR5, R4.reuse ;  /* 0x0000000517167c19 */ /* 0x100fe40008001204 */
[----:B------:R-:W-:-:S03]  /*b2c0*/  SHF.R.U32.HI R25, RZ, UR5, R4 ;  /* 0x00000005ff197c19 */ /* 0x000fc60008011604 */
[----:B------:R-:W-:Y:S02]  /*b2d0*/  IMAD.MOV.U32 R4, RZ, RZ, R22 ;  /* 0x000000ffff047224 */ /* 0x000fe400078e0016 */
[----:B------:R-:W-:Y:S01]  /*b2e0*/  IMAD.MOV.U32 R5, RZ, RZ, R25 ;  /* 0x000000ffff057224 */ /* 0x000fe200078e0019 */
[----:B-1----:R-:W-:Y:S06]  /*b2f0*/  @!P0 BRA `(.L_x_304) ;  /* 0x0000000000288947 */ /* 0x002fec0003800000 */
        /* <DEDUP_REMOVED lines=10> */
.L_x_304:
[----:B------:R-:W-:Y:S01]  /*b3a0*/  ISETP.NE.AND P0, PT, R2, 0x1, PT ;  /* 0x000000010200780c */ /* 0x000fe20003f05270 */
[----:B------:R-:W-:Y:S01]  /*b3b0*/  ULDC UR5, c[0x0][0x648] ;  /* 0x0001920000057ab9 */ /* 0x000fe20000000800 */
[----:B------:R-:W-:Y:S01]  /*b3c0*/  LOP3.LUT R23, R23, UR17, RZ, 0xc0, !PT ;  /* 0x0000001117177c12 */ /* 0x000fe2000f8ec0ff */
[----:B--2---:R-:W-:Y:S01]  /*b3d0*/  IMAD.MOV R24, RZ, RZ, -R24 ;  /* 0x000000ffff187224 */ /* 0x004fe200078e0a18 */
[----:B------:R-:W-:Y:S01]  /*b3e0*/  SHF.R.U64 R4, R4, UR5, R5 ;  /* 0x0000000504047c19 */ /* 0x000fe20008001205 */
[----:B------:R-:W-:Y:S01]  /*b3f0*/  ULDC UR5, c[0x0][0x638] ;  /* 0x00018e0000057ab9 */ /* 0x000fe20000000800 */
[----:B------:R-:W-:Y:S01]  /*b400*/  LOP3.LUT R21, R21, UR4, RZ, 0xc0, !PT ;  /* 0x0000000415157c12 */ /* 0x000fe2000f8ec0ff */
[----:B------:R-:W-:Y:S01]  /*b410*/  ULDC UR6, c[0x0][0x610] ;  /* 0x0001840000067ab9 */ /* 0x000fe20000000800 */
[----:B------:R-:W-:Y:S02]  /*b420*/  IMAD.MOV.U32 R6, RZ, RZ, R14 ;  /* 0x000000ffff067224 */ /* 0x000fe400078e000e */
[----:B------:R-:W-:-:S02]  /*b430*/  IMAD.MOV R5, RZ, RZ, -R4 ;  /* 0x000000ffff057224 */ /* 0x000fc400078e0a04 */
[----:B------:R-:W-:Y:S02]  /*b440*/  IMAD R4, R4, UR18, R23 ;  /* 0x0000001204047c24 */ /* 0x000fe4000f8e0217 */
[----:B0-----:R-:W-:Y:S02]  /*b450*/  @P0 IMAD R15, R20, R24, R13 ;  /* 0x00000018140f0224 */ /* 0x001fe400078e020d */
[----:B------:R-:W-:Y:S01]  /*b460*/  IMAD R22, R5, UR5, R22 ;  /* 0x0000000505167c24 */ /* 0x000fe2000f8e0216 */
[----:B------:R-:W-:Y:S01]  /*b470*/  ULDC UR5, c[0x0][0x600] ;  /* 0x0001800000057ab9 */ /* 0x000fe20000000800 */
[----:B------:R-:W-:Y:S02]  /*b480*/  IMAD R15, R4, UR6, R15 ;  /* 0x00000006040f7c24 */ /* 0x000fe4000f8e020f */
[----:B------:R-:W-:Y:S02]  /*b490*/  IMAD R22, R22, UR5, R21 ;  /* 0x0000000516167c24 */ /* 0x000fe4000f8e0215 */
[----:B------:R-:W-:-:S03]  /*b4a0*/  IMAD.MOV.U32 R4, RZ, RZ, 0x1 ;  /* 0x00000001ff047424 */ /* 0x000fc600078e00ff */
[----:B------:R-:W-:Y:S02]  /*b4b0*/  SEL R7, R22, R15, !P0 ;  /* 0x0000000f16077207 */ /* 0x000fe40004000000 */
[----:B------:R-:W-:-:S07]  /*b4c0*/  SEL R13, R15, R22, !P0 ;  /* 0x000000160f0d7207 */ /* 0x000fce0004000000 */
.L_x_302:
[----:B------:R-:W-:Y:S05]  /*b4d0*/  BSYNC B1 ;  /* 0x0000000000017941 */ /* 0x000fea0003800000 */
.L_x_301:
[----:B------:R-:W-:-:S13]  /*b4e0*/  LOP3.LUT P0, RZ, R4, 0xff, RZ, 0xc0, !PT ;  /* 0x000000ff04ff7812 */ /* 0x000fda000780c0ff */
[----:B------:R-:W-:Y:S05]  /*b4f0*/  @P0 BRA `(.L_x_305) ;  /* 0xfffffff400340947 */ /* 0x000fea000383ffff */
[----:B------:R-:W-:Y:S05]  /*b500*/  BSYNC B0 ;  /* 0x0000000000007941 */ /* 0x000fea0003800000 */
.L_x_294:
[----:B------:R-:W-:-:S03]  /*b510*/  UMOV UR5, 0xffffffff ;  /* 0xffffffff00057882 */ /* 0x000fc60000000000 */
[----:B------:R-:W-:Y:S05]  /*b520*/  BRA.DIV UR5, `(.L_x_306) ;  /* 0x0000000605147947 */ /* 0x000fea000b800000 */
[----:B------:R-:W-:-:S13]  /*b530*/  ELECT P6, URZ, PT ;  /* 0x00000000003f782f */ /* 0x000fda00038c0000 */
.L_x_320:
[----:B------:R-:W-:Y:S04]  /*b540*/  BSSY B0, `(.L_x_307) ;  /* 0x000002b000007945 */ /* 0x000fe80003800000 */
[----:B------:R-:W-:Y:S05]  /*b550*/  @!P6 BRA `(.L_x_308) ;  /* 0x0000000000a4e947 */ /* 0x000fea0003800000 */
[----:B------:R-:W-:-:S04]  /*b560*/  LOP3.LUT R19, R19, 0x2, RZ, 0xfc, !PT ;  /* 0x0000000213137812 */ /* 0x000fc800078efcff */
[----:B------:R-:W-:-:S13]  /*b570*/  ISETP.NE.AND P0, PT, R19, 0x3, PT ;  /* 0x000000031300780c */ /* 0x000fda0003f05270 */
[----:B------:R-:W-:Y:S05]  /*b580*/  @!P0 BRA `(.L_x_309) ;  /* 0x0000000000048947 */ /* 0x000fea0003800000 */
[----:B------:R-:W-:Y:S01]  /*b590*/  BPT.TRAP 0x1 ;  /* 0x000000040000795c */ /* 0x000fe20000300000 */
.L_x_309:
[----:B------:R-:W0:Y:S01]  /*b5a0*/  S2R R5, SR_CgaCtaId ;  /* 0x0000000000057919 */ /* 0x000e220000008800 */
[----:B------:R-:W-:Y:S02]  /*b5b0*/  MOV R2, 0x400 ;  /* 0x0000040000027802 */ /* 0x000fe40000000f00 */
[----:B------:R-:W-:Y:S02]  /*b5c0*/  SHF.L.U32 R4, R0, 0x1f, RZ ;  /* 0x0000001f00047819 */ /* 0x000fe400000006ff */
[----:B0-----:R-:W-:-:S05]  /*b5d0*/  LEA R2, R5, R2, 0x18 ;  /* 0x0000000205027211 */ /* 0x001fca00078ec0ff */
[----:B------:R-:W-:-:S04]  /*b5e0*/  VIADD R2, R2, 0x20 ;  /* 0x0000002002027836 */ /* 0x000fc80000000000 */
[C---:B------:R-:W-:Y:S02]  /*b5f0*/  IMAD R7, R3.reuse, 0x8, R2 ;  /* 0x0000000803077824 */ /* 0x040fe400078e0202 */
[----:B------:R-:W-:Y:S02]  /*b600*/  VIADD R3, R3, 0x1 ;  /* 0x0000000103037836 */ /* 0x000fe40000000000 */
[----:B------:R-:W0:Y:S03]  /*b610*/  SYNCS.PHASECHK.TRANS64.TRYWAIT P0, [R7+URZ], R4 ;  /* 0x00000004070075a7 */ /* 0x000e26000800017f */
[----:B------:R-:W-:-:S04]  /*b620*/  ISETP.NE.AND P1, PT, R3, 0x4, PT ;  /* 0x000000040300780c */ /* 0x000fc80003f25270 */
[----:B------:R-:W-:Y:S02]  /*b630*/  SEL R5, RZ, 0x1, P1 ;  /* 0x00000001ff057807 */ /* 0x000fe40000800000 */
[----:B------:R-:W-:Y:S02]  /*b640*/  SEL R3, R3, RZ, P1 ;  /* 0x000000ff03037207 */ /* 0x000fe40000800000 */
[----:B------:R-:W-:-:S03]  /*b650*/  LOP3.LUT R6, R0, R5, RZ, 0x3c, !PT ;  /* 0x0000000500067212 */ /* 0x000fc600078e3cff */
[----:B------:R-:W-:Y:S01]  /*b660*/  IMAD R8, R3, 0x8, R2 ;  /* 0x0000000803087824 */ /* 0x000fe200078e0202 */
[----:B------:R-:W-:Y:S01]  /*b670*/  SHF.L.U32 R5, R6, 0x1f, RZ ;  /* 0x0000001f06057819 */ /* 0x000fe200000006ff */
[----:B0-----:R-:W-:Y:S06]  /*b680*/  @!P0 BRA `(.L_x_310) ;  /* 0x0000000000dc8947 */ /* 0x001fec0003800000 */
.L_x_321:
[----:B------:R-:W1:Y:S01]  /*b690*/  SYNCS.PHASECHK.TRANS64.TRYWAIT P0, [R8+URZ], R5 ;  /* 0x00000005080075a7 */ /* 0x000e62000800017f */
[----:B------:R-:W-:-:S05]  /*b6a0*/  VIADD R0, R3, 0x1 ;  /* 0x0000000103007836 */ /* 0x000fca0000000000 */
[----:B------:R-:W-:-:S04]  /*b6b0*/  ISETP.NE.AND P1, PT, R0, 0x4, PT ;  /* 0x000000040000780c */ /* 0x000fc80003f25270 */
[----:B------:R-:W-:Y:S02]  /*b6c0*/  SEL R3, RZ, 0x1, P1 ;  /* 0x00000001ff037807 */ /* 0x000fe40000800000 */
[----:B0-----:R-:W-:Y:S02]  /*b6d0*/  SEL R7, R0, RZ, P1 ;  /* 0x000000ff00077207 */ /* 0x001fe40000800000 */
[----:B------:R-:W-:-:S03]  /*b6e0*/  LOP3.LUT R9, R6, R3, RZ, 0x3c, !PT ;  /* 0x0000000306097212 */ /* 0x000fc600078e3cff */
[----:B------:R-:W-:Y:S01]  /*b6f0*/  IMAD R11, R7, 0x8, R2 ;  /* 0x00000008070b7824 */ /* 0x000fe200078e0202 */
[----:B------:R-:W-:Y:S01]  /*b700*/  SHF.L.U32 R6, R9, 0x1f, RZ ;  /* 0x0000001f09067819 */ /* 0x000fe200000006ff */
[----:B-1----:R-:W-:Y:S06]  /*b710*/  @!P0 BRA `(.L_x_311) ;  /* 0x0000000000cc8947 */ /* 0x002fec0003800000 */
.L_x_322:
[----:B------:R-:W1:Y:S01]  /*b720*/  SYNCS.PHASECHK.TRANS64.TRYWAIT P0, [R11+URZ], R6 ;  /* 0x000000060b0075a7 */ /* 0x000e62000800017f */
[----:B------:R-:W-:-:S05]  /*b730*/  VIADD R0, R7, 0x1 ;  /* 0x0000000107007836 */ /* 0x000fca0000000000 */
[----:B------:R-:W-:-:S04]  /*b740*/  ISETP.NE.AND P1, PT, R0, 0x4, PT ;  /* 0x000000040000780c */ /* 0x000fc80003f25270 */
[----:B------:R-:W-:Y:S02]  /*b750*/  SEL R4, RZ, 0x1, P1 ;  /* 0x00000001ff047807 */ /* 0x000fe40000800000 */
[----:B------:R-:W-:Y:S02]  /*b760*/  SEL R3, R0, RZ, P1 ;  /* 0x000000ff00037207 */ /* 0x000fe40000800000 */
[----:B------:R-:W-:Y:S01]  /*b770*/  LOP3.LUT R0, R9, R4, RZ, 0x3c, !PT ;  /* 0x0000000409007212 */ /* 0x000fe200078e3cff */
[----:B-1----:R-:W-:Y:S06]  /*b780*/  @!P0 BRA `(.L_x_312) ;  /* 0x0000000000c48947 */ /* 0x002fec0003800000 */
.L_x_323:
[----:B------:R-:W-:Y:S01]  /*b790*/  IMAD R3, R3, 0x8, R2 ;  /* 0x0000000803037824 */ /* 0x000fe200078e0202 */
[----:B------:R-:W-:-:S07]  /*b7a0*/  SHF.L.U32 R0, R0, 0x1f, RZ ;  /* 0x0000001f00007819 */ /* 0x000fce00000006ff */
.L_x_313:
[----:B--2---:R2:W3:Y:S02]  /*b7b0*/  SYNCS.PHASECHK.TRANS64.TRYWAIT P0, [R3+URZ], R0 ;  /* 0x00000000030075a7 */ /* 0x0044e4000800017f */
[----:B---3--:R-:W-:Y:S05]  /*b7c0*/  @!P0 NANOSLEEP.SYNCS 0x989680 ;  /* 0x009896800000895d */ /* 0x008fea0003900000 */
[----:B------:R-:W3:Y:S02]  /*b7d0*/  @!P0 SYNCS.PHASECHK.TRANS64 P0, [R3+URZ], R0 ;  /* 0x00000000030085a7 */ /* 0x000ee4000800007f */
[----:B---3--:R-:W-:Y:S05]  /*b7e0*/  @!P0 BRA `(.L_x_313) ;  /* 0xfffffffc00f08947 */ /* 0x008fea000383ffff */
.L_x_308:
[----:B------:R-:W-:Y:S05]  /*b7f0*/  BSYNC B0 ;  /* 0x0000000000007941 */ /* 0x000fea0003800000 */
.L_x_307:
[----:B------:R-:W-:Y:S05]  /*b800*/  EXIT ;  /* 0x000000000000794d */ /* 0x000fea0003800000 */
.L_x_21:
[----:B---3--:R3:W4:Y:S02]  /*b810*/  SYNCS.PHASECHK.TRANS64.TRYWAIT P1, [R3+URZ], R0 ;  /* 0x00000000030075a7 */ /* 0x008724000802017f */
[----:B----4-:R-:W-:Y:S05]  /*b820*/  @!P1 NANOSLEEP.SYNCS 0x989680 ;  /* 0x009896800000995d */ /* 0x010fea0003900000 */
[----:B------:R-:W4:Y:S02]  /*b830*/  @!P1 SYNCS.PHASECHK.TRANS64 P1, [R3+URZ], R0 ;  /* 0x00000000030095a7 */ /* 0x000f24000802007f */
[----:B----4-:R-:W-:Y:S05]  /*b840*/  @!P1 BRA `(.L_x_21) ;  /* 0xfffffffc00f09947 */ /* 0x010fea000383ffff */
[----:B------:R-:W-:Y:S05]  /*b850*/  BRA `(.L_x_20) ;  /* 0xffffff5c00147947 */ /* 0x000fea000383ffff */
.L_x_26:
[----:B-1----:R1:W2:Y:S02]  /*b860*/  SYNCS.PHASECHK.TRANS64.TRYWAIT P1, [R5+URZ], R4 ;  /* 0x00000004050075a7 */ /* 0x0022a4000802017f */
[----:B--2---:R-:W-:Y:S05]  /*b870*/  @!P1 NANOSLEEP.SYNCS 0x989680 ;  /* 0x009896800000995d */ /* 0x004fea0003900000 */
[----:B------:R-:W2:Y:S02]  /*b880*/  @!P1 SYNCS.PHASECHK.TRANS64 P1, [R5+URZ], R4 ;  /* 0x00000004050095a7 */ /* 0x000ea4000802007f */
[----:B--2---:R-:W-:Y:S05]  /*b890*/  @!P1 BRA `(.L_x_26) ;  /* 0xfffffffc00f09947 */ /* 0x004fea000383ffff */
[----:B------:R-:W-:Y:S05]  /*b8a0*/  BRA `(.L_x_25) ;  /* 0xffffff6000107947 */ /* 0x000fea000383ffff */
.L_x_295:
[----:B------:R-:W-:Y:S01]  /*b8b0*/  BSSY B1, `(.L_x_314) ;  /* 0x0000006000017945 */ /* 0x000fe20003800000 */
[----:B------:R-:W-:-:S07]  /*b8c0*/  IMAD.MOV.U32 R15, RZ, RZ, -0x1 ;  /* 0xffffffffff0f7424 */ /* 0x000fce00078e00ff */
[----:B------:R-:W-:Y:S05]  /*b8d0*/  WARPSYNC.COLLECTIVE R15, `(.L_x_315) ;  /* 0x000000000f0c7348 */ /* 0x000fea0003c00000 */
[----:B------:R-:W-:Y:S02]  /*b8e0*/  ELECT P6, UR62, PT ;  /* 0x00000000003e782f */ /* 0x000fe400038c0000 */
[----:B------:R-:W-:Y:S01]  /*b8f0*/  MOV R14, UR62 ;  /* 0x0000003e000e7c02 */ /* 0x000fe20008000f00 */
[----:B------:R-:W-:Y:S10]  /*b900*/  ENDCOLLECTIVE ;  /* 0x000000000000791b */ /* 0x000ff40003800000 */
.L_x_315:
[----:B------:R-:W-:Y:S05]  /*b910*/  BSYNC B1 ;  /* 0x0000000000017941 */ /* 0x000fea0003800000 */
.L_x_314:
[----:B------:R-:W-:Y:S05]  /*b920*/  BRA `(.L_x_316) ;  /* 0xfffffff000347947 */ /* 0x000fea000383ffff */
.L_x_298:
[----:B0-----:R0:W1:Y:S02]  /*b930*/  SYNCS.PHASECHK.TRANS64.TRYWAIT P0, [R22+URZ+0x20], R13 ;  /* 0x0000200d160075a7 */ /* 0x001064000800017f */
[----:B-1----:R-:W-:Y:S05]  /*b940*/  @!P0 NANOSLEEP.SYNCS 0x989680 ;  /* 0x009896800000895d */ /* 0x002fea0003900000 */
[----:B------:R-:W1:Y:S02]  /*b950*/  @!P0 SYNCS.PHASECHK.TRANS64 P0, [R22+URZ+0x20], R13 ;  /* 0x0000200d160085a7 */ /* 0x000e64000800007f */
[----:B-1----:R-:W-:Y:S05]  /*b960*/  @!P0 BRA `(.L_x_298) ;  /* 0xfffffffc00f08947 */ /* 0x002fea000383ffff */
[----:B------:R-:W-:Y:S05]  /*b970*/  BRA `(.L_x_317) ;  /* 0xfffffff000747947 */ /* 0x000fea000383ffff */
.L_x_306:
[----:B------:R-:W-:Y:S01]  /*b980*/  BSSY B0, `(.L_x_318) ;  /* 0x0000006000007945 */ /* 0x000fe20003800000 */
[----:B------:R-:W-:-:S07]  /*b990*/  IMAD.MOV.U32 R15, RZ, RZ, -0x1 ;  /* 0xffffffffff0f7424 */ /* 0x000fce00078e00ff */
[----:B------:R-:W-:Y:S05]  /*b9a0*/  WARPSYNC.COLLECTIVE R15, `(.L_x_319) ;  /* 0x000000000f0c7348 */ /* 0x000fea0003c00000 */
[----:B------:R-:W-:Y:S02]  /*b9b0*/  ELECT P6, UR62, PT ;  /* 0x00000000003e782f */ /* 0x000fe400038c0000 */
[----:B------:R-:W-:Y:S01]  /*b9c0*/  MOV R14, UR62 ;  /* 0x0000003e000e7c02 */ /* 0x000fe20008000f00 */
[----:B------:R-:W-:Y:S10]  /*b9d0*/  ENDCOLLECTIVE ;  /* 0x000000000000791b */ /* 0x000ff40003800000 */
.L_x_319:
[----:B------:R-:W-:Y:S05]  /*b9e0*/  BSYNC B0 ;  /* 0x0000000000007941 */ /* 0x000fea0003800000 */
.L_x_318:
[----:B------:R-:W-:Y:S05]  /*b9f0*/  BRA `(.L_x_320) ;  /* 0xfffffff800d07947 */ /* 0x000fea000383ffff */
.L_x_310:
[----:B0-----:R0:W1:Y:S02]  /*ba00*/  SYNCS.PHASECHK.TRANS64.TRYWAIT P0, [R7+URZ], R4 ;  /* 0x00000004070075a7 */ /* 0x001064000800017f */
[----:B-1----:R-:W-:Y:S05]  /*ba10*/  @!P0 NANOSLEEP.SYNCS 0x989680 ;  /* 0x009896800000895d */ /* 0x002fea0003900000 */
[----:B------:R-:W1:Y:S02]  /*ba20*/  @!P0 SYNCS.PHASECHK.TRANS64 P0, [R7+URZ], R4 ;  /* 0x00000004070085a7 */ /* 0x000e64000800007f */
[----:B-1----:R-:W-:Y:S05]  /*ba30*/  @!P0 BRA `(.L_x_310) ;  /* 0xfffffffc00f08947 */ /* 0x002fea000383ffff */
[----:B------:R-:W-:Y:S05]  /*ba40*/  BRA `(.L_x_321) ;  /* 0xfffffffc00107947 */ /* 0x000fea000383ffff */
.L_x_311:
[----:B0-----:R0:W1:Y:S02]  /*ba50*/  SYNCS.PHASECHK.TRANS64.TRYWAIT P0, [R8+URZ], R5 ;  /* 0x00000005080075a7 */ /* 0x001064000800017f */
[----:B-1----:R-:W-:Y:S05]  /*ba60*/  @!P0 NANOSLEEP.SYNCS 0x989680 ;  /* 0x009896800000895d */ /* 0x002fea0003900000 */
[----:B------:R-:W1:Y:S02]  /*ba70*/  @!P0 SYNCS.PHASECHK.TRANS64 P0, [R8+URZ], R5 ;  /* 0x00000005080085a7 */ /* 0x000e64000800007f */
[----:B-1----:R-:W-:Y:S05]  /*ba80*/  @!P0 BRA `(.L_x_311) ;  /* 0xfffffffc00f08947 */ /* 0x002fea000383ffff */
[----:B------:R-:W-:Y:S05]  /*ba90*/  BRA `(.L_x_322) ;  /* 0xfffffffc00207947 */ /* 0x000fea000383ffff */
.L_x_312:
[----:B-1----:R1:W2:Y:S02]  /*baa0*/  SYNCS.PHASECHK.TRANS64.TRYWAIT P0, [R11+URZ], R6 ;  /* 0x000000060b0075a7 */ /* 0x0022a4000800017f */
[----:B--2---:R-:W-:Y:S05]  /*bab0*/  @!P0 NANOSLEEP.SYNCS 0x989680 ;  /* 0x009896800000895d */ /* 0x004fea0003900000 */
[----:B------:R-:W2:Y:S02]  /*bac0*/  @!P0 SYNCS.PHASECHK.TRANS64 P0, [R11+URZ], R6 ;  /* 0x000000060b0085a7 */ /* 0x000ea4000800007f */
[----:B--2---:R-:W-:Y:S05]  /*bad0*/  @!P0 BRA `(.L_x_312) ;  /* 0xfffffffc00f08947 */ /* 0x004fea000383ffff */
[----:B------:R-:W-:Y:S05]  /*bae0*/  BRA `(.L_x_323) ;  /* 0xfffffffc00287947 */ /* 0x000fea000383ffff */
.L_x_324:
[----:B------:R-:W-:-:S00]  /*baf0*/  BRA `(.L_x_324) ;  /* 0xfffffffc00fc7947 */ /* 0x000fc0000383ffff */
[----:B------:R-:W-:-:S00]  /*bb00*/  NOP ;  /* 0x0000000000007918 */ /* 0x000fc00000000000 */
[----:B------:R-:W-:-:S00]  /*bb10*/  NOP ;  /* 0x0000000000007918 */ /* 0x000fc00000000000 */
[----:B------:R-:W-:-:S00]  /*bb20*/  NOP ;  /* 0x0000000000007918 */ /* 0x000fc00000000000 */
[----:B------:R-:W-:-:S00]  /*bb30*/  NOP ;  /* 0x0000000000007918 */ /* 0x000fc00000000000 */
[----:B------:R-:W-:-:S00]  /*bb40*/  NOP ;  /* 0x0000000000007918 */ /* 0x000fc00000000000 */
[----:B------:R-:W-:-:S00]  /*bb50*/  NOP ;  /* 0x0000000000007918 */ /* 0x000fc00000000000 */
[----:B------:R-:W-:-:S00]  /*bb60*/  NOP ;  /* 0x0000000000007918 */ /* 0x000fc00000000000 */
[----:B------:R-:W-:-:S00]  /*bb70*/  NOP ;  /* 0x0000000000007918 */ /* 0x000fc00000000000 */
.L_x_325:


//--------------------- .nv.global.init           --------------------------
	.section	.nv.global.init,"aw",@progbits
.nv.global.init:
	.type		$str$22,@object
	.size		$str$22,($str$23 - $str$22)
$str$22:
        /*0000*/ 	.byte	0x6b, 0x5f, 0x74, 0x69, 0x6c, 0x65, 0x5f, 0x63, 0x6f, 0x75, 0x6e, 0x74, 0x20, 0x3e, 0x3d, 0x20
        /*0010*/ 	.byte	0x31, 0x00
	.type		$str$23,@object
	.size		$str$23,(__unnamed_1 - $str$23)
$str$23:
        /*0012*/ 	.byte	0x2f, 0x74, 0x6d, 0x70, 0x2f, 0x63, 0x75, 0x74, 0x6c, 0x61, 0x73, 0x73, 0x5f, 0x73, 0x77, 0x65
        /*0022*/ 	.byte	0x65, 0x70, 0x5f, 0x73, 0x72, 0x63, 0x2f, 0x69, 0x6e, 0x63, 0x6c, 0x75, 0x64, 0x65, 0x2f, 0x63
        /*0032*/ 	.byte	0x75, 0x74, 0x6c, 0x61, 0x73, 0x73, 0x2f, 0x67, 0x65, 0x6d, 0x6d, 0x2f, 0x63, 0x6f, 0x6c, 0x6c
        /*0042*/ 	.byte	0x65, 0x63, 0x74, 0x69, 0x76, 0x65, 0x2f, 0x73, 0x6d, 0x39, 0x30, 0x5f, 0x6d, 0x6d, 0x61, 0x5f
        /*0052*/ 	.byte	0x74, 0x6d, 0x61, 0x5f, 0x67, 0x6d, 0x6d, 0x61, 0x5f, 0x73, 0x73, 0x5f, 0x77, 0x61, 0x72, 0x70
        /*0062*/ 	.byte	0x73, 0x70, 0x65, 0x63, 0x69, 0x61, 0x6c, 0x69, 0x7a, 0x65, 0x64, 0x2e, 0x68, 0x70, 0x70, 0x00
	.type		__unnamed_1,@object
	.size		__unnamed_1,(.L_0 - __unnamed_1)
__unnamed_1:
        /*0072*/ 	.byte	0x76, 0x6f, 0x69, 0x64, 0x20, 0x63, 0x75, 0x74, 0x6c, 0x61, 0x73, 0x73, 0x3a, 0x3a, 0x67, 0x65
        /* <DEDUP_REMOVED lines=181> */
.L_0:


//--------------------- .nv.shared._ZN7cutlass13device_kernelINS_4gemm6kernel13GemmUniversalIN4cute5tupleIJiiiiEEENS1_10collective13CollectiveMmaINS1_34MainloopSm90TmaGmmaWarpSpecializedILi4ENS5_IJNS4_1CILi1EEENSA_ILi2EEESB_EEENS1_35KernelTmaWarpSpecializedCooperativeEEENS5_IJNSA_ILi128EEENSA_ILi256EEENSA_ILi64EEEEEENS_10bfloat16_tENS5_IJlSB_lEEESK_SL_NS4_8TiledMMAINS4_8MMA_AtomIJNS4_4SM904GMMA28MMA_64x256x16_F32BF16BF16_SSILNSP_5MajorE0ELSR_0ELNSP_7ScaleInE1ELSS_1EEEEEENS4_6LayoutINS5_IJSC_SB_SB_EEENS5_IJSB_NSA_ILi0EEESX_EEEEENS5_IJNS4_10UnderscoreES10_S10_EEEEENS4_23SM90_TMA_LOAD_MULTICASTENS4_14ComposedLayoutINS4_7SwizzleILi3ELi4ELi3EEENS4_18smem_ptr_flag_bitsILi16EEENSV_INS5_IJNSA_ILi8EEESI_EEENS5_IJSI_SB_EEEEEEEvNS4_8identityENS4_13SM90_TMA_LOADES1D_vS1E_EENS_8epilogue10collective6detail29Sm90TmaWarpSpecializedAdapterINS1I_15DefaultEpilogueISK_SL_SL_NS1H_6thread17LinearCombinationISK_Li1EffLNS1M_9ScaleType4KindE0ELNS_15FloatRoundStyleE2ESK_EENS1_15EpilogueDefaultEEEEEvvEEEEvNT_6ParamsE --------------------------
	.section	.nv.shared._ZN7cutlass13device_kernelINS_4gemm6kernel13GemmUniversalIN4cute5tupleIJiiiiEEENS1_10collective13CollectiveMmaINS1_34MainloopSm90TmaGmmaWarpSpecializedILi4ENS5_IJNS4_1CILi1EEENSA_ILi2EEESB_EEENS1_35KernelTmaWarpSpecializedCooperativeEEENS5_IJNSA_ILi128EEENSA_ILi256EEENSA_ILi64EEEEEENS_10bfloat16_tENS5_IJlSB_lEEESK_SL_NS4_8TiledMMAINS4_8MMA_AtomIJNS4_4SM904GMMA28MMA_64x256x16_F32BF16BF16_SSILNSP_5MajorE0ELSR_0ELNSP_7ScaleInE1ELSS_1EEEEEENS4_6LayoutINS5_IJSC_SB_SB_EEENS5_IJSB_NSA_ILi0EEESX_EEEEENS5_IJNS4_10UnderscoreES10_S10_EEEEENS4_23SM90_TMA_LOAD_MULTICASTENS4_14ComposedLayoutINS4_7SwizzleILi3ELi4ELi3EEENS4_18smem_ptr_flag_bitsILi16EEENSV_INS5_IJNSA_ILi8EEESI_EEENS5_IJSI_SB_EEEEEEEvNS4_8identityENS4_13SM90_TMA_LOADES1D_vS1E_EENS_8epilogue10collective6detail29Sm90TmaWarpSpecializedAdapterINS1I_15DefaultEpilogueISK_SL_SL_NS1H_6thread17LinearCombinationISK_Li1EffLNS1M_9ScaleType4KindE0ELNS_15FloatRoundStyleE2ESK_EENS1_15EpilogueDefaultEEEEEvvEEEEvNT_6ParamsE,"aw",@nobits
	.sectionflags	@""
	.align	16
	.zero		1024


//--------------------- .nv.shared.reserved.0     --------------------------
	.section	.nv.shared.reserved.0,"aw",@nobits
	.weak		__nv_reservedSMEM_offset_0_alias
	.size		__nv_reservedSMEM_offset_0_alias, 0, 0
	.other		__nv_reservedSMEM_offset_0_alias,@"STO_CUDA_RESERVED_SHARED STV_DEFAULT"
__nv_reservedSMEM_offset_0_alias:
	.zero		0


//--------------------- .nv.global                --------------------------
	.section	.nv.global,"aw",@nobits
.nv.global:
	.type		_ZN40_INTERNAL_b1bd7ed6_4_k_cu_21154056_302944cute1_E,@object
	.size		_ZN40_INTERNAL_b1bd7ed6_4_k_cu_21154056_302944cute1_E,(_ZN40_INTERNAL_b1bd7ed6_4_k_cu_21154056_302944cuda3std3__45__cpo6cbeginE - _ZN40_INTERNAL_b1bd7ed6_4_k_cu_21154056_302944cute1_E)
_ZN40_INTERNAL_b1bd7ed6_4_k_cu_21154056_302944cute1_E:
	.zero		1
	.type		_ZN40_INTERNAL_b1bd7ed6_4_k_cu_21154056_302944cuda3std3__45__cpo6cbeginE,@object
	.size		_ZN40_INTERNAL_b1bd7ed6_4_k_cu_21154056_302944cuda3std3__45__cpo6cbeginE,(_ZN40_INTERNAL_b1bd7ed6_4_k_cu_21154056_302944cuda3std3__48in_placeE - _ZN40_INTERNAL_b1bd7ed6_4_k_cu_21154056_302944cuda3std3__45__cpo6cbeginE)
_ZN40_INTERNAL_b1bd7ed6_4_k_cu_21154056_302944cuda3std3__45__cpo6cbeginE:
	.zero		1
	.type		_ZN40_INTERNAL_b1bd7ed6_4_k_cu_21154056_302944cuda3std3__48in_placeE,@object
	.size		_ZN40_INTERNAL_b1bd7ed6_4_k_cu_21154056_302944cuda3std3__48in_placeE,(_ZN40_INTERNAL_b1bd7ed6_4_k_cu_21154056_302944cuda3std6ranges3__45__cpo9iter_moveE - _ZN40_INTERNAL_b1bd7ed6_4_k_cu_21154056_302944cuda3std3__48in_placeE)
_ZN40_INTERNAL_b1bd7ed6_4_k_cu_21154056_302944cuda3std3__48in_placeE:
	.zero		1
	.type		_ZN40_INTERNAL_b1bd7ed6_4_k_cu_21154056_302944cuda3std6ranges3__45__cpo9iter_moveE,@object
	.size		_ZN40_INTERNAL_b1bd7ed6_4_k_cu_21154056_302944cuda3std6ranges3__45__cpo9iter_moveE,(_ZN40_INTERNAL_b1bd7ed6_4_k_cu_21154056_302944cuda3std3__45__cpo5beginE - _ZN40_INTERNAL_b1bd7ed6_4_k_cu_21154056_302944cuda3std6ranges3__45__cpo9iter_moveE)
_ZN40_INTERNAL_b1bd7ed6_4_k_cu_21154056_302944cuda3std6ranges3__45__cpo9iter_moveE:
	.zero		1
	.type		_ZN40_INTERNAL_b1bd7ed6_4_k_cu_21154056_302944cuda3std3__45__cpo5beginE,@object
	.size		_ZN40_INTERNAL_b1bd7ed6_4_k_cu_21154056_302944cuda3std3__45__cpo5beginE,(_ZN40_INTERNAL_b1bd7ed6_4_k_cu_21154056_302944cuda3std3__442_GLOBAL__N__b1bd7ed6_4_k_cu_21154056_302946ignoreE - _ZN40_INTERNAL_b1bd7ed6_4_k_cu_21154056_302944cuda3std3__45__cpo5beginE)
_ZN40_INTERNAL_b1bd7ed6_4_k_cu_21154056_302944cuda3std3__45__cpo5beginE:
	.zero		1
	.type		_ZN40_INTERNAL_b1bd7ed6_4_k_cu_21154056_302944cuda3std3__442_GLOBAL__N__b1bd7ed6_4_k_cu_21154056_302946ignoreE,@object
	.size		_ZN40_INTERNAL_b1bd7ed6_4_k_cu_21154056_302944cuda3std3__442_GLOBAL__N__b1bd7ed6_4_k_cu_21154056_302946ignoreE,(_ZN40_INTERNAL_b1bd7ed6_4_k_cu_21154056_302944cute7productE - _ZN40_INTERNAL_b1bd7ed6_4_k_cu_21154056_302944cuda3std3__442_GLOBAL__N__b1bd7ed6_4_k_cu_21154056_302946ignoreE)
_ZN40_INTERNAL_b1bd7ed6_4_k_cu_21154056_302944cuda3std3__442_GLOBAL__N__b1bd7ed6_4_k_cu_21154056_302946ignoreE:
	.zero		1
	.type		_ZN40_INTERNAL_b1bd7ed6_4_k_cu_21154056_302944cute7productE,@object
	.size		_ZN40_INTERNAL_b1bd7ed6_4_k_cu_21154056_302944cute7productE,(_ZN40_INTERNAL_b1bd7ed6_4_k_cu_21154056_302944cuda3std3__45__cpo3endE - _ZN40_INTERNAL_b1bd7ed6_4_k_cu_21154056_302944cute7productE)
_ZN40_INTERNAL_b1bd7ed6_4_k_cu_21154056_302944cute7productE:
	.zero		1
	.type		_ZN40_INTERNAL_b1bd7ed6_4_k_cu_21154056_302944cuda3std3__45__cpo3endE,@object
	.size		_ZN40_INTERNAL_b1bd7ed6_4_k_cu_21154056_302944cuda3std3__45__cpo3endE,(_ZN40_INTERNAL_b1bd7ed6_4_k_cu_21154056_302944cuda3std3__419piecewise_constructE - _ZN40_INTERNAL_b1bd7ed6_4_k_cu_21154056_302944cuda3std3__45__cpo3endE)
_ZN40_INTERNAL_b1bd7ed6_4_k_cu_21154056_302944cuda3std3__45__cpo3endE:
	.zero		1
	.type		_ZN40_INTERNAL_b1bd7ed6_4_k_cu_21154056_302944cuda3std3__419piecewise_constructE,@object
	.size		_ZN40_INTERNAL_b1bd7ed6_4_k_cu_21154056_302944cuda3std3__419piecewise_constructE,(_ZN40_INTERNAL_b1bd7ed6_4_k_cu_21154056_302944cuda3std3__45__cpo4cendE - _ZN40_INTERNAL_b1bd7ed6_4_k_cu_21154056_302944cuda3std3__419piecewise_constructE)
_ZN40_INTERNAL_b1bd7ed6_4_k_cu_21154056_302944cuda3std3__419piecewise_constructE:
	.zero		1
	.type		_ZN40_INTERNAL_b1bd7ed6_4_k_cu_21154056_302944cuda3std3__45__cpo4cendE,@object
	.size		_ZN40_INTERNAL_b1bd7ed6_4_k_cu_21154056_302944cuda3std3__45__cpo4cendE,(_ZN40_INTERNAL_b1bd7ed6_4_k_cu_21154056_302944cuda3std6ranges3__45__cpo4swapE - _ZN40_INTERNAL_b1bd7ed6_4_k_cu_21154056_302944cuda3std3__45__cpo4cendE)
_ZN40_INTERNAL_b1bd7ed6_4_k_cu_21154056_302944cuda3std3__45__cpo4cendE:
	.zero		1
	.type		_ZN40_INTERNAL_b1bd7ed6_4_k_cu_21154056_302944cuda3std6ranges3__45__cpo4swapE,@object
	.size		_ZN40_INTERNAL_b1bd7ed6_4_k_cu_21154056_302944cuda3std6ranges3__45__cpo4swapE,(.L_8 - _ZN40_INTERNAL_b1bd7ed6_4_k_cu_21154056_302944cuda3std6ranges3__45__cpo4swapE)
_ZN40_INTERNAL_b1bd7ed6_4_k_cu_21154056_302944cuda3std6ranges3__45__cpo4swapE:
	.zero		1
.L_8:


//--------------------- .nv.constant0._ZN7cutlass13device_kernelINS_4gemm6kernel13GemmUniversalIN4cute5tupleIJiiiiEEENS1_10collective13CollectiveMmaINS1_34MainloopSm90TmaGmmaWarpSpecializedILi4ENS5_IJNS4_1CILi1EEENSA_ILi2EEESB_EEENS1_35KernelTmaWarpSpecializedCooperativeEEENS5_IJNSA_ILi128EEENSA_ILi256EEENSA_ILi64EEEEEENS_10bfloat16_tENS5_IJlSB_lEEESK_SL_NS4_8TiledMMAINS4_8MMA_AtomIJNS4_4SM904GMMA28MMA_64x256x16_F32BF16BF16_SSILNSP_5MajorE0ELSR_0ELNSP_7ScaleInE1ELSS_1EEEEEENS4_6LayoutINS5_IJSC_SB_SB_EEENS5_IJSB_NSA_ILi0EEESX_EEEEENS5_IJNS4_10UnderscoreES10_S10_EEEEENS4_23SM90_TMA_LOAD_MULTICASTENS4_14ComposedLayoutINS4_7SwizzleILi3ELi4ELi3EEENS4_18smem_ptr_flag_bitsILi16EEENSV_INS5_IJNSA_ILi8EEESI_EEENS5_IJSI_SB_EEEEEEEvNS4_8identityENS4_13SM90_TMA_LOADES1D_vS1E_EENS_8epilogue10collective6detail29Sm90TmaWarpSpecializedAdapterINS1I_15DefaultEpilogueISK_SL_SL_NS1H_6thread17LinearCombinationISK_Li1EffLNS1M_9ScaleType4KindE0ELNS_15FloatRoundStyleE2ESK_EENS1_15EpilogueDefaultEEEEEvvEEEEvNT_6ParamsE --------------------------
	.section	.nv.constant0._ZN7cutlass13device_kernelINS_4gemm6kernel13GemmUniversalIN4cute5tupleIJiiiiEEENS1_10collective13CollectiveMmaINS1_34MainloopSm90TmaGmmaWarpSpecializedILi4ENS5_IJNS4_1CILi1EEENSA_ILi2EEESB_EEENS1_35KernelTmaWarpSpecializedCooperativeEEENS5_IJNSA_ILi128EEENSA_ILi256EEENSA_ILi64EEEEEENS_10bfloat16_tENS5_IJlSB_lEEESK_SL_NS4_8TiledMMAINS4_8MMA_AtomIJNS4_4SM904GMMA28MMA_64x256x16_F32BF16BF16_SSILNSP_5MajorE0ELSR_0ELNSP_7ScaleInE1ELSS_1EEEEEENS4_6LayoutINS5_IJSC_SB_SB_EEENS5_IJSB_NSA_ILi0EEESX_EEEEENS5_IJNS4_10UnderscoreES10_S10_EEEEENS4_23SM90_TMA_LOAD_MULTICASTENS4_14ComposedLayoutINS4_7SwizzleILi3ELi4ELi3EEENS4_18smem_ptr_flag_bitsILi16EEENSV_INS5_IJNSA_ILi8EEESI_EEENS5_IJSI_SB_EEEEEEEvNS4_8identityENS4_13SM90_TMA_LOADES1D_vS1E_EENS_8epilogue10collective6detail29Sm90TmaWarpSpecializedAdapterINS1I_15DefaultEpilogueISK_SL_SL_NS1H_6thread17LinearCombinationISK_Li1EffLNS1M_9ScaleType4KindE0ELNS_15FloatRoundStyleE2ESK_EENS1_15EpilogueDefaultEEEEEvvEEEEvNT_6ParamsE,"a",@progbits
	.sectionflags	@""
	.align	4
.nv.constant0._ZN7cutlass13device_kernelINS_4gemm6kernel13GemmUniversalIN4cute5tupleIJiiiiEEENS1_10collective13CollectiveMmaINS1_34MainloopSm90TmaGmmaWarpSpecializedILi4ENS5_IJNS4_1CILi1EEENSA_ILi2EEESB_EEENS1_35KernelTmaWarpSpecializedCooperativeEEENS5_IJNSA_ILi128EEENSA_ILi256EEENSA_ILi64EEEEEENS_10bfloat16_tENS5_IJlSB_lEEESK_SL_NS4_8TiledMMAINS4_8MMA_AtomIJNS4_4SM904GMMA28MMA_64x256x16_F32BF16BF16_SSILNSP_5MajorE0ELSR_0ELNSP_7ScaleInE1ELSS_1EEEEEENS4_6LayoutINS5_IJSC_SB_SB_EEENS5_IJSB_NSA_ILi0EEESX_EEEEENS5_IJNS4_10UnderscoreES10_S10_EEEEENS4_23SM90_TMA_LOAD_MULTICASTENS4_14ComposedLayoutINS4_7SwizzleILi3ELi4ELi3EEENS4_18smem_ptr_flag_bitsILi16EEENSV_INS5_IJNSA_ILi8EEESI_EEENS5_IJSI_SB_EEEEEEEvNS4_8identityENS4_13SM90_TMA_LOADES1D_vS1E_EENS_8epilogue10collective6detail29Sm90TmaWarpSpecializedAdapterINS1I_15DefaultEpilogueISK_SL_SL_NS1H_6thread17LinearCombinationISK_Li1EffLNS1M_9ScaleType4KindE0ELNS_15FloatRoundStyleE2ESK_EENS1_15EpilogueDefaultEEEEEvvEEEEvNT_6ParamsE:
	.zero		1664


//--------------------- SYMBOLS --------------------------

	.type		.nv.reservedSmem.offset0,@object
	.size		.nv.reservedSmem.offset0,0x4
	.type		__assertfail,@function
